	.target	sm_100a

	.elftype	@"ET_EXEC"


//--------------------- .note.nv.tkinfo           --------------------------
	.section	.note.nv.tkinfo,"",@"SHT_NOTE"
	.sectionflags	@"SHF_NOTE_NV_TKINFO"
	.tkinfo
        /*0018*/ 	.word	0x00000002
        /*0030*/ 	.string	""
        /*0030*/ 	.string	"ptxas"
        /*0030*/ 	.string	"Cuda compilation tools, release 13.0, V13.0.88"
        /*0030*/ 	.string	"Build cuda_13.0.r13.0/compiler.36424714_0"
        /*0030*/ 	.string	"-arch sm_100a -m 64 "



//--------------------- .note.nv.cuinfo           --------------------------
	.section	.note.nv.cuinfo,"",@"SHT_NOTE"
	.sectionflags	@"SHF_NOTE_NV_CUINFO"
        /*0018*/ 	.short	0x0002
        /*001a*/ 	.short	0x0064
        /*001c*/ 	.short	0x0082
	.zero		2


//--------------------- .nv.info                  --------------------------
	.section	.nv.info,"",@"SHT_CUDA_INFO"
	.align	4


	//----- nvinfo : EIATTR_REGCOUNT
	.align		4
        /*0000*/ 	.byte	0x04, 0x2f
        /*0002*/ 	.short	(.L_20 - .L_19)
	.align		4
.L_19:
        /*0004*/ 	.word	index@(_ZN7cutlass13device_kernelINS_4gemm6kernel13GemmUniversalIN4cute5tupleIJiiiiEEENS1_10collective13CollectiveMmaINS1_35MainloopSm100TmaUmmaWarpSpecializedILi3ELi2ELi4ENS5_IJNS4_1CILi1EEESB_SB_EEEEENS5_IJNSA_ILi64EEENSA_ILi256EEENSA_ILi32EEEEEENS_12float_e5m2_tENS5_IJlSB_lEEESI_SJ_NS4_8TiledMMAINS4_8MMA_AtomIJNS4_10MMA_TraitsINS4_19SM100_MMA_F8F6F4_SSEJSI_SI_fSE_SF_NS4_17integral_constantINS4_4UMMA5MajorELSQ_0EEESR_NSO_INSP_7ScaleInELSS_0EEEST_EEEEEENS4_6LayoutISC_NS5_IJNSA_ILi0EEESX_SX_EEEEENS5_IJNS4_10UnderscoreES10_S10_EEEEENS4_13SM90_TMA_LOADENS4_14ComposedLayoutINS4_7SwizzleILi1ELi4ELi3EEENS4_18smem_ptr_flag_bitsILi8EEENSW_INS5_IJNSA_ILi8EEESG_EEENS5_IJSG_SB_EEEEEEEvNS4_8identityES13_S1D_vS1E_EENS_8epilogue10collective18CollectiveEpilogueINS1G_23Sm100TmaWarpSpecializedILi4ELi2ELi32ELb0ELb0EEEJSH_NS5_IJNSW_ISE_SB_EES1L_EEESI_SJ_SI_SJ_NS1G_6fusion15FusionCallbacksIS1K_NS1N_17LinearCombinationISI_fSI_fLNS_15FloatRoundStyleE2EEESH_S1M_JEEENS4_5SM1004TMEM4LOAD26SM100_TMEM_LOAD_16dp32b32xES13_NS14_INS15_ILi2ELi4ELi3EEES18_NSW_INS5_IJS19_SE_EEENS5_IJSE_SB_EEEEEEENS4_39AutoVectorizingCopyWithAssumedAlignmentILi128EEENS4_14SM90_TMA_STOREES21_S23_S23_EEEvvEEEEvNT_6ParamsE)
        /*0008*/ 	.word	0x00000079


	//----- nvinfo : EIATTR_FRAME_SIZE
	.align		4
.L_20:
        /*000c*/ 	.byte	0x04, 0x11
        /*000e*/ 	.short	(.L_22 - .L_21)
	.align		4
.L_21:
        /*0010*/ 	.word	index@($__internal_2_$__cuda_sm10x_tcgen05_guardrail_trap_unallocated_columns_being_dealloced)
        /*0014*/ 	.word	0x00000000


	//----- nvinfo : EIATTR_FRAME_SIZE
	.align		4
.L_22:
        /*0018*/ 	.byte	0x04, 0x11
        /*001a*/ 	.short	(.L_24 - .L_23)
	.align		4
.L_23:
        /*001c*/ 	.word	index@($__internal_1_$__cuda_sm10x_tcgen05_guardrail_trap_phase_invalid_during_alloc)
        /*0020*/ 	.word	0x00000000


	//----- nvinfo : EIATTR_FRAME_SIZE
	.align		4
.L_24:
        /*0024*/ 	.byte	0x04, 0x11
        /*0026*/ 	.short	(.L_26 - .L_25)
	.align		4
.L_25:
        /*0028*/ 	.word	index@($__internal_0_$__cuda_sm10x_tcgen05_guardrail_trap_col_being_dealloced_not_returned_by_alloc)
        /*002c*/ 	.word	0x00000000


	//----- nvinfo : EIATTR_FRAME_SIZE
	.align		4
.L_26:
        /*0030*/ 	.byte	0x04, 0x11
        /*0032*/ 	.short	(.L_28 - .L_27)
	.align		4
.L_27:
        /*0034*/ 	.word	index@(_ZN7cutlass13device_kernelINS_4gemm6kernel13GemmUniversalIN4cute5tupleIJiiiiEEENS1_10collective13CollectiveMmaINS1_35MainloopSm100TmaUmmaWarpSpecializedILi3ELi2ELi4ENS5_IJNS4_1CILi1EEESB_SB_EEEEENS5_IJNSA_ILi64EEENSA_ILi256EEENSA_ILi32EEEEEENS_12float_e5m2_tENS5_IJlSB_lEEESI_SJ_NS4_8TiledMMAINS4_8MMA_AtomIJNS4_10MMA_TraitsINS4_19SM100_MMA_F8F6F4_SSEJSI_SI_fSE_SF_NS4_17integral_constantINS4_4UMMA5MajorELSQ_0EEESR_NSO_INSP_7ScaleInELSS_0EEEST_EEEEEENS4_6LayoutISC_NS5_IJNSA_ILi0EEESX_SX_EEEEENS5_IJNS4_10UnderscoreES10_S10_EEEEENS4_13SM90_TMA_LOADENS4_14ComposedLayoutINS4_7SwizzleILi1ELi4ELi3EEENS4_18smem_ptr_flag_bitsILi8EEENSW_INS5_IJNSA_ILi8EEESG_EEENS5_IJSG_SB_EEEEEEEvNS4_8identityES13_S1D_vS1E_EENS_8epilogue10collective18CollectiveEpilogueINS1G_23Sm100TmaWarpSpecializedILi4ELi2ELi32ELb0ELb0EEEJSH_NS5_IJNSW_ISE_SB_EES1L_EEESI_SJ_SI_SJ_NS1G_6fusion15FusionCallbacksIS1K_NS1N_17LinearCombinationISI_fSI_fLNS_15FloatRoundStyleE2EEESH_S1M_JEEENS4_5SM1004TMEM4LOAD26SM100_TMEM_LOAD_16dp32b32xES13_NS14_INS15_ILi2ELi4ELi3EEES18_NSW_INS5_IJS19_SE_EEENS5_IJSE_SB_EEEEEEENS4_39AutoVectorizingCopyWithAssumedAlignmentILi128EEENS4_14SM90_TMA_STOREES21_S23_S23_EEEvvEEEEvNT_6ParamsE)
        /*0038*/ 	.word	0x00000000


	//----- nvinfo : EIATTR_MIN_STACK_SIZE
	.align		4
.L_28:
        /*003c*/ 	.byte	0x04, 0x12
        /*003e*/ 	.short	(.L_30 - .L_29)
	.align		4
.L_29:
        /*0040*/ 	.word	index@(_ZN7cutlass13device_kernelINS_4gemm6kernel13GemmUniversalIN4cute5tupleIJiiiiEEENS1_10collective13CollectiveMmaINS1_35MainloopSm100TmaUmmaWarpSpecializedILi3ELi2ELi4ENS5_IJNS4_1CILi1EEESB_SB_EEEEENS5_IJNSA_ILi64EEENSA_ILi256EEENSA_ILi32EEEEEENS_12float_e5m2_tENS5_IJlSB_lEEESI_SJ_NS4_8TiledMMAINS4_8MMA_AtomIJNS4_10MMA_TraitsINS4_19SM100_MMA_F8F6F4_SSEJSI_SI_fSE_SF_NS4_17integral_constantINS4_4UMMA5MajorELSQ_0EEESR_NSO_INSP_7ScaleInELSS_0EEEST_EEEEEENS4_6LayoutISC_NS5_IJNSA_ILi0EEESX_SX_EEEEENS5_IJNS4_10UnderscoreES10_S10_EEEEENS4_13SM90_TMA_LOADENS4_14ComposedLayoutINS4_7SwizzleILi1ELi4ELi3EEENS4_18smem_ptr_flag_bitsILi8EEENSW_INS5_IJNSA_ILi8EEESG_EEENS5_IJSG_SB_EEEEEEEvNS4_8identityES13_S1D_vS1E_EENS_8epilogue10collective18CollectiveEpilogueINS1G_23Sm100TmaWarpSpecializedILi4ELi2ELi32ELb0ELb0EEEJSH_NS5_IJNSW_ISE_SB_EES1L_EEESI_SJ_SI_SJ_NS1G_6fusion15FusionCallbacksIS1K_NS1N_17LinearCombinationISI_fSI_fLNS_15FloatRoundStyleE2EEESH_S1M_JEEENS4_5SM1004TMEM4LOAD26SM100_TMEM_LOAD_16dp32b32xES13_NS14_INS15_ILi2ELi4ELi3EEES18_NSW_INS5_IJS19_SE_EEENS5_IJSE_SB_EEEEEEENS4_39AutoVectorizingCopyWithAssumedAlignmentILi128EEENS4_14SM90_TMA_STOREES21_S23_S23_EEEvvEEEEvNT_6ParamsE)
        /*0044*/ 	.word	0x00000000
.L_30:


//--------------------- .nv.compat                --------------------------
	.section	.nv.compat,"",@"SHT_CUDA_COMPAT_INFO"
	.align	4
        /*0000*/ 	.byte	0x02, 0x09, 0x01, 0x00, 0x02, 0x02, 0x02, 0x00, 0x02, 0x05, 0x05, 0x00, 0x03, 0x07, 0x01, 0x01
        /*0010*/ 	.byte	0x02, 0x03, 0x01, 0x00, 0x02, 0x06, 0x01, 0x00, 0x04, 0x0b, 0x08, 0x00, 0x09, 0x00, 0x00, 0x00
        /*0020*/ 	.byte	0x00, 0x00, 0x00, 0x00


//--------------------- .nv.info._ZN7cutlass13device_kernelINS_4gemm6kernel13GemmUniversalIN4cute5tupleIJiiiiEEENS1_10collective13CollectiveMmaINS1_35MainloopSm100TmaUmmaWarpSpecializedILi3ELi2ELi4ENS5_IJNS4_1CILi1EEESB_SB_EEEEENS5_IJNSA_ILi64EEENSA_ILi256EEENSA_ILi32EEEEEENS_12float_e5m2_tENS5_IJlSB_lEEESI_SJ_NS4_8TiledMMAINS4_8MMA_AtomIJNS4_10MMA_TraitsINS4_19SM100_MMA_F8F6F4_SSEJSI_SI_fSE_SF_NS4_17integral_constantINS4_4UMMA5MajorELSQ_0EEESR_NSO_INSP_7ScaleInELSS_0EEEST_EEEEEENS4_6LayoutISC_NS5_IJNSA_ILi0EEESX_SX_EEEEENS5_IJNS4_10UnderscoreES10_S10_EEEEENS4_13SM90_TMA_LOADENS4_14ComposedLayoutINS4_7SwizzleILi1ELi4ELi3EEENS4_18smem_ptr_flag_bitsILi8EEENSW_INS5_IJNSA_ILi8EEESG_EEENS5_IJSG_SB_EEEEEEEvNS4_8identityES13_S1D_vS1E_EENS_8epilogue10collective18CollectiveEpilogueINS1G_23Sm100TmaWarpSpecializedILi4ELi2ELi32ELb0ELb0EEEJSH_NS5_IJNSW_ISE_SB_EES1L_EEESI_SJ_SI_SJ_NS1G_6fusion15FusionCallbacksIS1K_NS1N_17LinearCombinationISI_fSI_fLNS_15FloatRoundStyleE2EEESH_S1M_JEEENS4_5SM1004TMEM4LOAD26SM100_TMEM_LOAD_16dp32b32xES13_NS14_INS15_ILi2ELi4ELi3EEES18_NSW_INS5_IJS19_SE_EEENS5_IJSE_SB_EEEEEEENS4_39AutoVectorizingCopyWithAssumedAlignmentILi128EEENS4_14SM90_TMA_STOREES21_S23_S23_EEEvvEEEEvNT_6ParamsE --------------------------
	.section	.nv.info._ZN7cutlass13device_kernelINS_4gemm6kernel13GemmUniversalIN4cute5tupleIJiiiiEEENS1_10collective13CollectiveMmaINS1_35MainloopSm100TmaUmmaWarpSpecializedILi3ELi2ELi4ENS5_IJNS4_1CILi1EEESB_SB_EEEEENS5_IJNSA_ILi64EEENSA_ILi256EEENSA_ILi32EEEEEENS_12float_e5m2_tENS5_IJlSB_lEEESI_SJ_NS4_8TiledMMAINS4_8MMA_AtomIJNS4_10MMA_TraitsINS4_19SM100_MMA_F8F6F4_SSEJSI_SI_fSE_SF_NS4_17integral_constantINS4_4UMMA5MajorELSQ_0EEESR_NSO_INSP_7ScaleInELSS_0EEEST_EEEEEENS4_6LayoutISC_NS5_IJNSA_ILi0EEESX_SX_EEEEENS5_IJNS4_10UnderscoreES10_S10_EEEEENS4_13SM90_TMA_LOADENS4_14ComposedLayoutINS4_7SwizzleILi1ELi4ELi3EEENS4_18smem_ptr_flag_bitsILi8EEENSW_INS5_IJNSA_ILi8EEESG_EEENS5_IJSG_SB_EEEEEEEvNS4_8identityES13_S1D_vS1E_EENS_8epilogue10collective18CollectiveEpilogueINS1G_23Sm100TmaWarpSpecializedILi4ELi2ELi32ELb0ELb0EEEJSH_NS5_IJNSW_ISE_SB_EES1L_EEESI_SJ_SI_SJ_NS1G_6fusion15FusionCallbacksIS1K_NS1N_17LinearCombinationISI_fSI_fLNS_15FloatRoundStyleE2EEESH_S1M_JEEENS4_5SM1004TMEM4LOAD26SM100_TMEM_LOAD_16dp32b32xES13_NS14_INS15_ILi2ELi4ELi3EEES18_NSW_INS5_IJS19_SE_EEENS5_IJSE_SB_EEEEEEENS4_39AutoVectorizingCopyWithAssumedAlignmentILi128EEENS4_14SM90_TMA_STOREES21_S23_S23_EEEvvEEEEvNT_6ParamsE,"",@"SHT_CUDA_INFO"
	.sectionflags	@""
	.align	4


	//----- nvinfo : EIATTR_CUDA_API_VERSION
	.align		4
        /*0000*/ 	.byte	0x04, 0x37
        /*0002*/ 	.short	(.L_32 - .L_31)
.L_31:
        /*0004*/ 	.word	0x00000082


	//----- nvinfo : EIATTR_KPARAM_INFO
	.align		4
.L_32:
        /*0008*/ 	.byte	0x04, 0x17
        /*000a*/ 	.short	(.L_34 - .L_33)
.L_33:
        /*000c*/ 	.word	0x00000000
        /*0010*/ 	.short	0x0000
        /*0012*/ 	.short	0x0000
        /*0014*/ 	.byte	0x00, 0xf0, 0x01, 0x20


	//----- nvinfo : EIATTR_AT_ENTRY_FRAGMENTS
	.align		4
.L_34:
        /*0018*/ 	.byte	0x04, 0x4f
        /*001a*/ 	.short	(.L_36 - .L_35)


	//   ....[0]....
.L_35:
        /*001c*/ 	.word	0x00000006


	//----- nvinfo : EIATTR_RESERVED_SMEM_USED
	.align		4
.L_36:
        /*0020*/ 	.byte	0x01, 0x41
	.zero		2


	//----- nvinfo : EIATTR_SPARSE_MMA_MASK
	.align		4
        /*0024*/ 	.byte	0x03, 0x50
        /*0026*/ 	.short	0x0000


	//----- nvinfo : EIATTR_TCGEN05_1CTA_USED
	.align		4
        /*0028*/ 	.byte	0x01, 0x51
	.zero		2


	//----- nvinfo : EIATTR_MAXREG_COUNT
	.align		4
        /*002c*/ 	.byte	0x03, 0x1b
        /*002e*/ 	.short	0x00ff


	//----- nvinfo : EIATTR_NUM_BARRIERS
	.align		4
        /*0030*/ 	.byte	0x02, 0x4c
        /*0032*/ 	.byte	0x07
	.zero		1


	//----- nvinfo : EIATTR_EXTERNS
	.align		4
        /*0034*/ 	.byte	0x04, 0x0f
        /*0036*/ 	.short	(.L_38 - .L_37)


	//   ....[0]....
	.align		4
.L_37:
        /*0038*/ 	.word	index@(__assertfail)


	//----- nvinfo : EIATTR_MERCURY_ISA_VERSION
	.align		4
.L_38:
        /*003c*/ 	.byte	0x03, 0x5f
        /*003e*/ 	.short	0x0101


	//----- nvinfo : EIATTR_INT_WARP_WIDE_INSTR_OFFSETS
	.align		4
        /*0040*/ 	.byte	0x04, 0x31
        /*0042*/ 	.short	(.L_40 - .L_39)


	//   ....[0]....
.L_39:
        /*0044*/ 	.word	0x00001dc0


	//   ....[1]....
        /*0048*/ 	.word	0x00003680


	//   ....[2]....
        /*004c*/ 	.word	0x000036b0


	//   ....[3]....
        /*0050*/ 	.word	0x00003700


	//   ....[4]....
        /*0054*/ 	.word	0x00004020


	//   ....[5]....
        /*0058*/ 	.word	0x00004080


	//   ....[6]....
        /*005c*/ 	.word	0x00004160


	//   ....[7]....
        /*0060*/ 	.word	0x000041d0


	//   ....[8]....
        /*0064*/ 	.word	0x000042e0


	//   ....[9]....
        /*0068*/ 	.word	0x00004370


	//   ....[10]....
        /*006c*/ 	.word	0x00004540


	//   ....[11]....
        /*0070*/ 	.word	0x000046a0


	//----- nvinfo : EIATTR_COOP_GROUP_MASK_REGIDS
	.align		4
.L_40:
        /*0074*/ 	.byte	0x04, 0x29
        /*0076*/ 	.short	(.L_42 - .L_41)


	//   ....[0]....
.L_41:
        /*0078*/ 	.word	0xffffffff


	//   ....[1]....
        /*007c*/ 	.word	0xffffffff


	//   ....[2]....
        /*0080*/ 	.word	0xffffffff


	//   ....[3]....
        /*0084*/ 	.word	0xffffffff


	//   ....[4]....
        /*0088*/ 	.word	0xffffffff


	//   ....[5]....
        /*008c*/ 	.word	0xffffffff


	//   ....[6]....
        /*0090*/ 	.word	0xffffffff


	//   ....[7]....
        /*0094*/ 	.word	0xffffffff


	//   ....[8]....
        /*0098*/ 	.word	0xffffffff


	//   ....[9]....
        /*009c*/ 	.word	0xffffffff


	//   ....[10]....
        /*00a0*/ 	.word	0xffffffff


	//   ....[11]....
        /*00a4*/ 	.word	0xffffffff


	//   ....[12]....
        /*00a8*/ 	.word	0xffffffff


	//----- nvinfo : EIATTR_COOP_GROUP_INSTR_OFFSETS
	.align		4
.L_42:
        /*00ac*/ 	.byte	0x04, 0x28
        /*00ae*/ 	.short	(.L_44 - .L_43)


	//   ....[0]....
.L_43:
        /*00b0*/ 	.word	0x00000090


	//   ....[1]....
        /*00b4*/ 	.word	0x000004d0


	//   ....[2]....
        /*00b8*/ 	.word	0x00000620


	//   ....[3]....
        /*00bc*/ 	.word	0x000007c0


	//   ....[4]....
        /*00c0*/ 	.word	0x000008c0


	//   ....[5]....
        /*00c4*/ 	.word	0x00000a30


	//   ....[6]....
        /*00c8*/ 	.word	0x00000bd0


	//   ....[7]....
        /*00cc*/ 	.word	0x00001ca0


	//   ....[8]....
        /*00d0*/ 	.word	0x000029f0


	//   ....[9]....
        /*00d4*/ 	.word	0x00002c00


	//   ....[10]....
        /*00d8*/ 	.word	0x00002c30


	//   ....[11]....
        /*00dc*/ 	.word	0x00003570


	//   ....[12]....
        /*00e0*/ 	.word	0x000037a0


	//----- nvinfo : EIATTR_VRC_CTA_INIT_COUNT
	.align		4
.L_44:
        /*00e4*/ 	.byte	0x02, 0x4a
        /*00e6*/ 	.byte	0x80
	.zero		1


	//----- nvinfo : EIATTR_SYSCALL_OFFSETS
	.align		4
        /*00e8*/ 	.byte	0x04, 0x46
        /*00ea*/ 	.short	(.L_46 - .L_45)


	//   ....[0]....
.L_45:
        /*00ec*/ 	.word	0x00005120


	//   ....[1]....
        /*00f0*/ 	.word	0x00005260


	//   ....[2]....
        /*00f4*/ 	.word	0x00005a60


	//   ....[3]....
        /*00f8*/ 	.word	0x00006800


	//   ....[4]....
        /*00fc*/ 	.word	0x00007560


	//   ....[5]....
        /*0100*/ 	.word	0x000082f0


	//----- nvinfo : EIATTR_MBARRIER_INSTR_OFFSETS
	.align		4
.L_46:
        /*0104*/ 	.byte	0x04, 0x39
        /*0106*/ 	.short	(.L_48 - .L_47)


	//   ....[0]....
.L_47:
        /*0108*/ 	.word	0x000005b0
        /*010c*/ 	.word	0x000000ff
        /*0110*/ 	.word	0x00000000
        /*0114*/ 	.short	0x0100
        /*0116*/ 	.byte	0x05
	.zero		1


	//   ....[1]....
        /*0118*/ 	.word	0x000005c0
        /*011c*/ 	.word	0x000000ff
        /*0120*/ 	.word	0x00000018
        /*0124*/ 	.short	0x0100
        /*0126*/ 	.byte	0x05
	.zero		1


	//   ....[2]....
        /*0128*/ 	.word	0x000005d0
        /*012c*/ 	.word	0x000000ff
        /*0130*/ 	.word	0x00000008
        /*0134*/ 	.short	0x0100
        /*0136*/ 	.byte	0x05
	.zero		1


	//   ....[3]....
        /*0138*/ 	.word	0x000005e0
        /*013c*/ 	.word	0x000000ff
        /*0140*/ 	.word	0x00000020
        /*0144*/ 	.short	0x0100
        /*0146*/ 	.byte	0x05
	.zero		1


	//   ....[4]....
        /*0148*/ 	.word	0x000005f0
        /*014c*/ 	.word	0x000000ff
        /*0150*/ 	.word	0x00000010
        /*0154*/ 	.short	0x0100
        /*0156*/ 	.byte	0x05
	.zero		1


	//   ....[5]....
        /*0158*/ 	.word	0x00000600
        /*015c*/ 	.word	0x000000ff
        /*0160*/ 	.word	0x00000028
        /*0164*/ 	.short	0x0100
        /*0166*/ 	.byte	0x05
	.zero		1


	//   ....[6]....
        /*0168*/ 	.word	0x00000730
        /*016c*/ 	.word	0x000000ff
        /*0170*/ 	.word	0x00000030
        /*0174*/ 	.short	0x0100
        /*0176*/ 	.byte	0x07
	.zero		1


	//   ....[7]....
        /*0178*/ 	.word	0x00000740
        /*017c*/ 	.word	0x000000ff
        /*0180*/ 	.word	0x00000050
        /*0184*/ 	.short	0x0100
        /*0186*/ 	.byte	0x07
	.zero		1


	//   ....[8]....
        /*0188*/ 	.word	0x00000750
        /*018c*/ 	.word	0x000000ff
        /*0190*/ 	.word	0x00000038
        /*0194*/ 	.short	0x0100
        /*0196*/ 	.byte	0x07
	.zero		1


	//   ....[9]....
        /*0198*/ 	.word	0x00000760
        /*019c*/ 	.word	0x000000ff
        /*01a0*/ 	.word	0x00000058
        /*01a4*/ 	.short	0x0100
        /*01a6*/ 	.byte	0x07
	.zero		1


	//   ....[10]....
        /*01a8*/ 	.word	0x00000770
        /*01ac*/ 	.word	0x000000ff
        /*01b0*/ 	.word	0x00000040
        /*01b4*/ 	.short	0x0100
        /*01b6*/ 	.byte	0x07
	.zero		1


	//   ....[11]....
        /*01b8*/ 	.word	0x00000780
        /*01bc*/ 	.word	0x000000ff
        /*01c0*/ 	.word	0x00000060
        /*01c4*/ 	.short	0x0100
        /*01c6*/ 	.byte	0x07
	.zero		1


	//   ....[12]....
        /*01c8*/ 	.word	0x00000790
        /*01cc*/ 	.word	0x000000ff
        /*01d0*/ 	.word	0x00000048
        /*01d4*/ 	.short	0x0100
        /*01d6*/ 	.byte	0x07
	.zero		1


	//   ....[13]....
        /*01d8*/ 	.word	0x000007a0
        /*01dc*/ 	.word	0x000000ff
        /*01e0*/ 	.word	0x00000068
        /*01e4*/ 	.short	0x0100
        /*01e6*/ 	.byte	0x07
	.zero		1


	//   ....[14]....
        /*01e8*/ 	.word	0x00000890
        /*01ec*/ 	.word	0x000000ff
        /*01f0*/ 	.word	0x00000070
        /*01f4*/ 	.short	0x0100
        /*01f6*/ 	.byte	0x05
	.zero		1


	//   ....[15]....
        /*01f8*/ 	.word	0x000008a0
        /*01fc*/ 	.word	0x000000ff
        /*0200*/ 	.word	0x00000078
        /*0204*/ 	.short	0x0100
        /*0206*/ 	.byte	0x05
	.zero		1


	//   ....[16]....
        /*0208*/ 	.word	0x000009e0
        /*020c*/ 	.word	0x000000ff
        /*0210*/ 	.word	0x00000080
        /*0214*/ 	.short	0x0100
        /*0216*/ 	.byte	0x05
	.zero		1


	//   ....[17]....
        /*0218*/ 	.word	0x000009f0
        /*021c*/ 	.word	0x000000ff
        /*0220*/ 	.word	0x00000090
        /*0224*/ 	.short	0x0100
        /*0226*/ 	.byte	0x05
	.zero		1


	//   ....[18]....
        /*0228*/ 	.word	0x00000a00
        /*022c*/ 	.word	0x000000ff
        /*0230*/ 	.word	0x00000088
        /*0234*/ 	.short	0x0100
        /*0236*/ 	.byte	0x05
	.zero		1


	//   ....[19]....
        /*0238*/ 	.word	0x00000a10
        /*023c*/ 	.word	0x000000ff
        /*0240*/ 	.word	0x00000098
        /*0244*/ 	.short	0x0100
        /*0246*/ 	.byte	0x05
	.zero		1


	//   ....[20]....
        /*0248*/ 	.word	0x00000b40
        /*024c*/ 	.word	0x000000ff
        /*0250*/ 	.word	0x000000a0
        /*0254*/ 	.short	0x0100
        /*0256*/ 	.byte	0x07
	.zero		1


	//   ....[21]....
        /*0258*/ 	.word	0x00000b50
        /*025c*/ 	.word	0x000000ff
        /*0260*/ 	.word	0x000000c0
        /*0264*/ 	.short	0x0100
        /*0266*/ 	.byte	0x07
	.zero		1


	//   ....[22]....
        /*0268*/ 	.word	0x00000b60
        /*026c*/ 	.word	0x000000ff
        /*0270*/ 	.word	0x000000a8
        /*0274*/ 	.short	0x0100
        /*0276*/ 	.byte	0x07
	.zero		1


	//   ....[23]....
        /*0278*/ 	.word	0x00000b70
        /*027c*/ 	.word	0x000000ff
        /*0280*/ 	.word	0x000000c8
        /*0284*/ 	.short	0x0100
        /*0286*/ 	.byte	0x07
	.zero		1


	//   ....[24]....
        /*0288*/ 	.word	0x00000b80
        /*028c*/ 	.word	0x000000ff
        /*0290*/ 	.word	0x000000b0
        /*0294*/ 	.short	0x0100
        /*0296*/ 	.byte	0x07
	.zero		1


	//   ....[25]....
        /*0298*/ 	.word	0x00000b90
        /*029c*/ 	.word	0x000000ff
        /*02a0*/ 	.word	0x000000d0
        /*02a4*/ 	.short	0x0100
        /*02a6*/ 	.byte	0x07
	.zero		1


	//   ....[26]....
        /*02a8*/ 	.word	0x00000ba0
        /*02ac*/ 	.word	0x000000ff
        /*02b0*/ 	.word	0x000000b8
        /*02b4*/ 	.short	0x0100
        /*02b6*/ 	.byte	0x07
	.zero		1


	//   ....[27]....
        /*02b8*/ 	.word	0x00000bb0
        /*02bc*/ 	.word	0x000000ff
        /*02c0*/ 	.word	0x000000d8
        /*02c4*/ 	.short	0x0100
        /*02c6*/ 	.byte	0x07
	.zero		1


	//   ....[28]....
        /*02c8*/ 	.word	0x00000ca0
        /*02cc*/ 	.word	0x000000ff
        /*02d0*/ 	.word	0x000000e0
        /*02d4*/ 	.short	0x0100
        /*02d6*/ 	.byte	0x05
	.zero		1


	//   ....[29]....
        /*02d8*/ 	.word	0x00000cb0
        /*02dc*/ 	.word	0x000000ff
        /*02e0*/ 	.word	0x000000f0
        /*02e4*/ 	.short	0x0100
        /*02e6*/ 	.byte	0x05
	.zero		1


	//   ....[30]....
        /*02e8*/ 	.word	0x00000cc0
        /*02ec*/ 	.word	0x000000ff
        /*02f0*/ 	.word	0x000000e8
        /*02f4*/ 	.short	0x0100
        /*02f6*/ 	.byte	0x05
	.zero		1


	//   ....[31]....
        /*02f8*/ 	.word	0x00000cd0
        /*02fc*/ 	.word	0x000000ff
        /*0300*/ 	.word	0x000000f8
        /*0304*/ 	.short	0x0100
        /*0306*/ 	.byte	0x05
	.zero		1


	//   ....[32]....
        /*0308*/ 	.word	0x000015a0
        /*030c*/ 	.word	0x00000002
        /*0310*/ 	.word	0x000000f0
        /*0314*/ 	.short	0x010a
        /*0316*/ 	.byte	0xff
	.zero		1


	//   ....[33]....
        /*0318*/ 	.word	0x000015d0
        /*031c*/ 	.word	0x00000002
        /*0320*/ 	.word	0x000000e0
        /*0324*/ 	.short	0x0101
        /*0326*/ 	.byte	0xff
	.zero		1


	//   ....[34]....
        /*0328*/ 	.word	0x000016a0
        /*032c*/ 	.word	0x000000ff
        /*0330*/ 	.word	0x00000018
        /*0334*/ 	.short	0x010a
        /*0336*/ 	.byte	0x08
	.zero		1


	//   ....[35]....
        /*0338*/ 	.word	0x00001740
        /*033c*/ 	.word	0x000000ff
        /*0340*/ 	.word	0x00000018
        /*0344*/ 	.short	0x010a
        /*0346*/ 	.byte	0x21
	.zero		1


	//   ....[36]....
        /*0348*/ 	.word	0x00001890
        /*034c*/ 	.word	0x000000ff
        /*0350*/ 	.word	0x00000018
        /*0354*/ 	.short	0x010a
        /*0356*/ 	.byte	0x08
	.zero		1


	//   ....[37]....
        /*0358*/ 	.word	0x000019a0
        /*035c*/ 	.word	0x000000ff
        /*0360*/ 	.word	0x00000078
        /*0364*/ 	.short	0x0101
        /*0366*/ 	.byte	0x04
	.zero		1


	//   ....[38]....
        /*0368*/ 	.word	0x000019c0
        /*036c*/ 	.word	0x000000ff
        /*0370*/ 	.word	0x00000018
        /*0374*/ 	.short	0x010a
        /*0376*/ 	.byte	0x08
	.zero		1


	//   ....[39]....
        /*0378*/ 	.word	0x00001a40
        /*037c*/ 	.word	0x000000ff
        /*0380*/ 	.word	0x00000018
        /*0384*/ 	.short	0x010a
        /*0386*/ 	.byte	0x11
	.zero		1


	//   ....[40]....
        /*0388*/ 	.word	0x00001b90
        /*038c*/ 	.word	0x000000ff
        /*0390*/ 	.word	0x00000018
        /*0394*/ 	.short	0x010a
        /*0396*/ 	.byte	0x08
	.zero		1


	//   ....[41]....
        /*0398*/ 	.word	0x00001cd0
        /*039c*/ 	.word	0x00000002
        /*03a0*/ 	.word	0x00000080
        /*03a4*/ 	.short	0x010a
        /*03a6*/ 	.byte	0xff
	.zero		1


	//   ....[42]....
        /*03a8*/ 	.word	0x00001d90
        /*03ac*/ 	.word	0x00000002
        /*03b0*/ 	.word	0x00000000
        /*03b4*/ 	.short	0x0101
        /*03b6*/ 	.byte	0xff
	.zero		1


	//   ....[43]....
        /*03b8*/ 	.word	0x000022f0
        /*03bc*/ 	.word	0x000000ff
        /*03c0*/ 	.word	0x00000000
        /*03c4*/ 	.short	0x010a
        /*03c6*/ 	.byte	0x05
	.zero		1


	//   ....[44]....
        /*03c8*/ 	.word	0x00002380
        /*03cc*/ 	.word	0x000000ff
        /*03d0*/ 	.word	0x00000000
        /*03d4*/ 	.short	0x010a
        /*03d6*/ 	.byte	0x05
	.zero		1


	//   ....[45]....
        /*03d8*/ 	.word	0x00002420
        /*03dc*/ 	.word	0x00000000
        /*03e0*/ 	.word	0x00000000
        /*03e4*/ 	.short	0x010a
        /*03e6*/ 	.byte	0xff
	.zero		1


	//   ....[46]....
        /*03e8*/ 	.word	0x00002540
        /*03ec*/ 	.word	0x00000000
        /*03f0*/ 	.word	0x000000e0
        /*03f4*/ 	.short	0x010a
        /*03f6*/ 	.byte	0xff
	.zero		1


	//   ....[47]....
        /*03f8*/ 	.word	0x000025b0
        /*03fc*/ 	.word	0x00000000
        /*0400*/ 	.word	0x00000000
        /*0404*/ 	.short	0x0101
        /*0406*/ 	.byte	0xff
	.zero		1


	//   ....[48]....
        /*0408*/ 	.word	0x000025d0
        /*040c*/ 	.word	0x000000ff
        /*0410*/ 	.word	0x00000090
        /*0414*/ 	.short	0x010a
        /*0416*/ 	.byte	0x05
	.zero		1


	//   ....[49]....
        /*0418*/ 	.word	0x000026f0
        /*041c*/ 	.word	0x00000000
        /*0420*/ 	.word	0x00000080
        /*0424*/ 	.short	0x010a
        /*0426*/ 	.byte	0xff
	.zero		1


	//   ....[50]....
        /*0428*/ 	.word	0x000027f0
        /*042c*/ 	.word	0x00000000
        /*0430*/ 	.word	0x00000000
        /*0434*/ 	.short	0x0101
        /*0436*/ 	.byte	0xff
	.zero		1


	//   ....[51]....
        /*0438*/ 	.word	0x00002880
        /*043c*/ 	.word	0x000000ff
        /*0440*/ 	.word	0x00000090
        /*0444*/ 	.short	0x0106
        /*0446*/ 	.byte	0x05
	.zero		1


	//   ....[52]....
        /*0448*/ 	.word	0x000028a0
        /*044c*/ 	.word	0x000000ff
        /*0450*/ 	.word	0x00000090
        /*0454*/ 	.short	0x010a
        /*0456*/ 	.byte	0x05
	.zero		1


	//   ....[53]....
        /*0458*/ 	.word	0x00002930
        /*045c*/ 	.word	0x000000ff
        /*0460*/ 	.word	0x00000090
        /*0464*/ 	.short	0x0106
        /*0466*/ 	.byte	0x04
	.zero		1


	//   ....[54]....
        /*0468*/ 	.word	0x00002970
        /*046c*/ 	.word	0x00000000
        /*0470*/ 	.word	0x00000090
        /*0474*/ 	.short	0x010a
        /*0476*/ 	.byte	0xff
	.zero		1


	//   ....[55]....
        /*0478*/ 	.word	0x00002e50
        /*047c*/ 	.word	0x00000000
        /*0480*/ 	.word	0x00000080
        /*0484*/ 	.short	0x010a
        /*0486*/ 	.byte	0xff
	.zero		1


	//   ....[56]....
        /*0488*/ 	.word	0x00002f50
        /*048c*/ 	.word	0x00000003
        /*0490*/ 	.word	0x00000000
        /*0494*/ 	.short	0x0101
        /*0496*/ 	.byte	0xff
	.zero		1


	//   ....[57]....
        /*0498*/ 	.word	0x00002f60
        /*049c*/ 	.word	0x000000ff
        /*04a0*/ 	.word	0x00000000
        /*04a4*/ 	.short	0x010a
        /*04a6*/ 	.byte	0x04
	.zero		1


	//   ....[58]....
        /*04a8*/ 	.word	0x00002f80
        /*04ac*/ 	.word	0x000000ff
        /*04b0*/ 	.word	0x000000c0
        /*04b4*/ 	.short	0x010a
        /*04b6*/ 	.byte	0x09
	.zero		1


	//   ....[59]....
        /*04b8*/ 	.word	0x000030c0
        /*04bc*/ 	.word	0x000000ff
        /*04c0*/ 	.word	0x00000000
        /*04c4*/ 	.short	0x010a
        /*04c6*/ 	.byte	0x07
	.zero		1


	//   ....[60]....
        /*04c8*/ 	.word	0x000031f0
        /*04cc*/ 	.word	0x000000ff
        /*04d0*/ 	.word	0x00000000
        /*04d4*/ 	.short	0x010a
        /*04d6*/ 	.byte	0x04
	.zero		1


	//   ....[61]....
        /*04d8*/ 	.word	0x000033a0
        /*04dc*/ 	.word	0x000000ff
        /*04e0*/ 	.word	0x00000000
        /*04e4*/ 	.short	0x010a
        /*04e6*/ 	.byte	0x05
	.zero		1


	//   ....[62]....
        /*04e8*/ 	.word	0x00003430
        /*04ec*/ 	.word	0x000000ff
        /*04f0*/ 	.word	0x00000000
        /*04f4*/ 	.short	0x010a
        /*04f6*/ 	.byte	0x05
	.zero		1


	//   ....[63]....
        /*04f8*/ 	.word	0x000034c0
        /*04fc*/ 	.word	0x000000ff
        /*0500*/ 	.word	0x00000000
        /*0504*/ 	.short	0x010a
        /*0506*/ 	.byte	0x05
	.zero		1


	//   ....[64]....
        /*0508*/ 	.word	0x00003550
        /*050c*/ 	.word	0x000000ff
        /*0510*/ 	.word	0x00000000
        /*0514*/ 	.short	0x010a
        /*0516*/ 	.byte	0x07
	.zero		1


	//   ....[65]....
        /*0518*/ 	.word	0x000039d0
        /*051c*/ 	.word	0x00000000
        /*0520*/ 	.word	0x00000080
        /*0524*/ 	.short	0x010a
        /*0526*/ 	.byte	0xff
	.zero		1


	//   ....[66]....
        /*0528*/ 	.word	0x00003a90
        /*052c*/ 	.word	0x00000000
        /*0530*/ 	.word	0x00000000
        /*0534*/ 	.short	0x0101
        /*0536*/ 	.byte	0xff
	.zero		1


	//   ....[67]....
        /*0538*/ 	.word	0x00003db0
        /*053c*/ 	.word	0x000000ff
        /*0540*/ 	.word	0x00000078
        /*0544*/ 	.short	0x010a
        /*0546*/ 	.byte	0x07
	.zero		1


	//   ....[68]....
        /*0548*/ 	.word	0x00003fa0
        /*054c*/ 	.word	0x000000ff
        /*0550*/ 	.word	0x00000050
        /*0554*/ 	.short	0x010a
        /*0556*/ 	.byte	0x07
	.zero		1


	//   ....[69]....
        /*0558*/ 	.word	0x00004110
        /*055c*/ 	.word	0x000000ff
        /*0560*/ 	.word	0x00000030
        /*0564*/ 	.short	0x010b
        /*0566*/ 	.byte	0x07
	.zero		1


	//   ....[70]....
        /*0568*/ 	.word	0x00004120
        /*056c*/ 	.word	0x000000ff
        /*0570*/ 	.word	0x00000000
        /*0574*/ 	.short	0x0101
        /*0576*/ 	.byte	0x08
	.zero		1


	//   ....[71]....
        /*0578*/ 	.word	0x00004130
        /*057c*/ 	.word	0x000000ff
        /*0580*/ 	.word	0x00000058
        /*0584*/ 	.short	0x010a
        /*0586*/ 	.byte	0x07
	.zero		1


	//   ....[72]....
        /*0588*/ 	.word	0x00004280
        /*058c*/ 	.word	0x000000ff
        /*0590*/ 	.word	0x00000038
        /*0594*/ 	.short	0x010b
        /*0596*/ 	.byte	0x07
	.zero		1


	//   ....[73]....
        /*0598*/ 	.word	0x00004290
        /*059c*/ 	.word	0x000000ff
        /*05a0*/ 	.word	0x00000000
        /*05a4*/ 	.short	0x0101
        /*05a6*/ 	.byte	0x08
	.zero		1


	//   ....[74]....
        /*05a8*/ 	.word	0x000042a0
        /*05ac*/ 	.word	0x000000ff
        /*05b0*/ 	.word	0x00000060
        /*05b4*/ 	.short	0x010a
        /*05b6*/ 	.byte	0x07
	.zero		1


	//   ....[75]....
        /*05b8*/ 	.word	0x00004420
        /*05bc*/ 	.word	0x000000ff
        /*05c0*/ 	.word	0x00000040
        /*05c4*/ 	.short	0x010b
        /*05c6*/ 	.byte	0x07
	.zero		1


	//   ....[76]....
        /*05c8*/ 	.word	0x00004460
        /*05cc*/ 	.word	0x000000ff
        /*05d0*/ 	.word	0x00000000
        /*05d4*/ 	.short	0x0101
        /*05d6*/ 	.byte	0x08
	.zero		1


	//   ....[77]....
        /*05d8*/ 	.word	0x000044a0
        /*05dc*/ 	.word	0x000000ff
        /*05e0*/ 	.word	0x00000068
        /*05e4*/ 	.short	0x010a
        /*05e6*/ 	.byte	0x07
	.zero		1


	//   ....[78]....
        /*05e8*/ 	.word	0x000046e0
        /*05ec*/ 	.word	0x000000ff
        /*05f0*/ 	.word	0x00000048
        /*05f4*/ 	.short	0x010b
        /*05f6*/ 	.byte	0x07
	.zero		1


	//   ....[79]....
        /*05f8*/ 	.word	0x00004700
        /*05fc*/ 	.word	0x000000ff
        /*0600*/ 	.word	0x00000000
        /*0604*/ 	.short	0x0101
        /*0606*/ 	.byte	0x0d
	.zero		1


	//   ....[80]....
        /*0608*/ 	.word	0x00004730
        /*060c*/ 	.word	0x000000ff
        /*0610*/ 	.word	0x00000050
        /*0614*/ 	.short	0x010a
        /*0616*/ 	.byte	0x07
	.zero		1


	//   ....[81]....
        /*0618*/ 	.word	0x00004750
        /*061c*/ 	.word	0x000000ff
        /*0620*/ 	.word	0x00000058
        /*0624*/ 	.short	0x010a
        /*0626*/ 	.byte	0x07
	.zero		1


	//   ....[82]....
        /*0628*/ 	.word	0x00004770
        /*062c*/ 	.word	0x000000ff
        /*0630*/ 	.word	0x00000060
        /*0634*/ 	.short	0x010a
        /*0636*/ 	.byte	0x07
	.zero		1


	//   ....[83]....
        /*0638*/ 	.word	0x000047b0
        /*063c*/ 	.word	0x00000000
        /*0640*/ 	.word	0x00000068
        /*0644*/ 	.short	0x010a
        /*0646*/ 	.byte	0xff
	.zero		1


	//   ....[84]....
        /*0648*/ 	.word	0x00004af0
        /*064c*/ 	.word	0x00000000
        /*0650*/ 	.word	0x00000080
        /*0654*/ 	.short	0x010a
        /*0656*/ 	.byte	0xff
	.zero		1


	//   ....[85]....
        /*0658*/ 	.word	0x00004c00
        /*065c*/ 	.word	0x00000000
        /*0660*/ 	.word	0x00000000
        /*0664*/ 	.short	0x0101
        /*0666*/ 	.byte	0xff
	.zero		1


	//   ....[86]....
        /*0668*/ 	.word	0x00005620
        /*066c*/ 	.word	0x00000002
        /*0670*/ 	.word	0x00000030
        /*0674*/ 	.short	0x010a
        /*0676*/ 	.byte	0xff
	.zero		1


	//   ....[87]....
        /*0678*/ 	.word	0x00005660
        /*067c*/ 	.word	0x00000071
        /*0680*/ 	.word	0x000000a0
        /*0684*/ 	.short	0x010a
        /*0686*/ 	.byte	0xff
	.zero		1


	//   ....[88]....
        /*0688*/ 	.word	0x000057a0
        /*068c*/ 	.word	0x00000002
        /*0690*/ 	.word	0x00000030
        /*0694*/ 	.short	0x010a
        /*0696*/ 	.byte	0xff
	.zero		1


	//   ....[89]....
        /*0698*/ 	.word	0x000058c0
        /*069c*/ 	.word	0x00000000
        /*06a0*/ 	.word	0x00000000
        /*06a4*/ 	.short	0x0101
        /*06a6*/ 	.byte	0xff
	.zero		1


	//   ....[90]....
        /*06a8*/ 	.word	0x00005940
        /*06ac*/ 	.word	0x00000071
        /*06b0*/ 	.word	0x000000a0
        /*06b4*/ 	.short	0x010a
        /*06b6*/ 	.byte	0xff
	.zero		1


	//   ....[91]....
        /*06b8*/ 	.word	0x00006490
        /*06bc*/ 	.word	0x00000000
        /*06c0*/ 	.word	0x00000030
        /*06c4*/ 	.short	0x010a
        /*06c6*/ 	.byte	0xff
	.zero		1


	//   ....[92]....
        /*06c8*/ 	.word	0x00006550
        /*06cc*/ 	.word	0x00000000
        /*06d0*/ 	.word	0x00000030
        /*06d4*/ 	.short	0x010a
        /*06d6*/ 	.byte	0xff
	.zero		1


	//   ....[93]....
        /*06d8*/ 	.word	0x00006680
        /*06dc*/ 	.word	0x00000000
        /*06e0*/ 	.word	0x00000000
        /*06e4*/ 	.short	0x0101
        /*06e6*/ 	.byte	0xff
	.zero		1


	//   ....[94]....
        /*06e8*/ 	.word	0x000071f0
        /*06ec*/ 	.word	0x00000000
        /*06f0*/ 	.word	0x00000030
        /*06f4*/ 	.short	0x010a
        /*06f6*/ 	.byte	0xff
	.zero		1


	//   ....[95]....
        /*06f8*/ 	.word	0x000072b0
        /*06fc*/ 	.word	0x00000000
        /*0700*/ 	.word	0x00000030
        /*0704*/ 	.short	0x010a
        /*0706*/ 	.byte	0xff
	.zero		1


	//   ....[96]....
        /*0708*/ 	.word	0x000073e0
        /*070c*/ 	.word	0x00000000
        /*0710*/ 	.word	0x00000000
        /*0714*/ 	.short	0x0101
        /*0716*/ 	.byte	0xff
	.zero		1


	//   ....[97]....
        /*0718*/ 	.word	0x00007f80
        /*071c*/ 	.word	0x00000000
        /*0720*/ 	.word	0x00000030
        /*0724*/ 	.short	0x010a
        /*0726*/ 	.byte	0xff
	.zero		1


	//   ....[98]....
        /*0728*/ 	.word	0x00008040
        /*072c*/ 	.word	0x00000000
        /*0730*/ 	.word	0x00000030
        /*0734*/ 	.short	0x010a
        /*0736*/ 	.byte	0xff
	.zero		1


	//   ....[99]....
        /*0738*/ 	.word	0x00008170
        /*073c*/ 	.word	0x00000000
        /*0740*/ 	.word	0x00000000
        /*0744*/ 	.short	0x0101
        /*0746*/ 	.byte	0xff
	.zero		1


	//   ....[100]....
        /*0748*/ 	.word	0x000085b0
        /*074c*/ 	.word	0x000000ff
        /*0750*/ 	.word	0x00000000
        /*0754*/ 	.short	0x0101
        /*0756*/ 	.byte	0x05
	.zero		1


	//   ....[101]....
        /*0758*/ 	.word	0x00008df0
        /*075c*/ 	.word	0x00000002
        /*0760*/ 	.word	0x000000f0
        /*0764*/ 	.short	0x010a
        /*0766*/ 	.byte	0xff
	.zero		1


	//   ....[102]....
        /*0768*/ 	.word	0x00008e50
        /*076c*/ 	.word	0x00000002
        /*0770*/ 	.word	0x00000018
        /*0774*/ 	.short	0x010a
        /*0776*/ 	.byte	0xff
	.zero		1


	//   ....[103]....
        /*0778*/ 	.word	0x00008eb0
        /*077c*/ 	.word	0x00000002
        /*0780*/ 	.word	0x00000018
        /*0784*/ 	.short	0x010a
        /*0786*/ 	.byte	0xff
	.zero		1


	//   ....[104]....
        /*0788*/ 	.word	0x00008f00
        /*078c*/ 	.word	0x00000002
        /*0790*/ 	.word	0x00000080
        /*0794*/ 	.short	0x010a
        /*0796*/ 	.byte	0xff
	.zero		1


	//   ....[105]....
        /*0798*/ 	.word	0x00008f60
        /*079c*/ 	.word	0x00000000
        /*07a0*/ 	.word	0x00000000
        /*07a4*/ 	.short	0x010a
        /*07a6*/ 	.byte	0xff
	.zero		1


	//   ....[106]....
        /*07a8*/ 	.word	0x00008fc0
        /*07ac*/ 	.word	0x00000000
        /*07b0*/ 	.word	0x00000000
        /*07b4*/ 	.short	0x010a
        /*07b6*/ 	.byte	0xff
	.zero		1


	//   ....[107]....
        /*07b8*/ 	.word	0x00009010
        /*07bc*/ 	.word	0x00000000
        /*07c0*/ 	.word	0x000000e0
        /*07c4*/ 	.short	0x010a
        /*07c6*/ 	.byte	0xff
	.zero		1


	//   ....[108]....
        /*07c8*/ 	.word	0x00009070
        /*07cc*/ 	.word	0x00000000
        /*07d0*/ 	.word	0x00000090
        /*07d4*/ 	.short	0x010a
        /*07d6*/ 	.byte	0xff
	.zero		1


	//   ....[109]....
        /*07d8*/ 	.word	0x000090c0
        /*07dc*/ 	.word	0x00000000
        /*07e0*/ 	.word	0x00000080
        /*07e4*/ 	.short	0x010a
        /*07e6*/ 	.byte	0xff
	.zero		1


	//   ....[110]....
        /*07e8*/ 	.word	0x00009120
        /*07ec*/ 	.word	0x00000000
        /*07f0*/ 	.word	0x00000090
        /*07f4*/ 	.short	0x010a
        /*07f6*/ 	.byte	0xff
	.zero		1


	//   ....[111]....
        /*07f8*/ 	.word	0x00009170
        /*07fc*/ 	.word	0x00000000
        /*0800*/ 	.word	0x00000080
        /*0804*/ 	.short	0x010a
        /*0806*/ 	.byte	0xff
	.zero		1


	//   ....[112]....
        /*0808*/ 	.word	0x000091d0
        /*080c*/ 	.word	0x00000002
        /*0810*/ 	.word	0x000000c0
        /*0814*/ 	.short	0x010a
        /*0816*/ 	.byte	0xff
	.zero		1


	//   ....[113]....
        /*0818*/ 	.word	0x00009230
        /*081c*/ 	.word	0x00000000
        /*0820*/ 	.word	0x00000000
        /*0824*/ 	.short	0x010a
        /*0826*/ 	.byte	0xff
	.zero		1


	//   ....[114]....
        /*0828*/ 	.word	0x00009290
        /*082c*/ 	.word	0x00000000
        /*0830*/ 	.word	0x00000000
        /*0834*/ 	.short	0x010a
        /*0836*/ 	.byte	0xff
	.zero		1


	//   ....[115]....
        /*0838*/ 	.word	0x000092f0
        /*083c*/ 	.word	0x00000000
        /*0840*/ 	.word	0x00000000
        /*0844*/ 	.short	0x010a
        /*0846*/ 	.byte	0xff
	.zero		1


	//   ....[116]....
        /*0848*/ 	.word	0x00009350
        /*084c*/ 	.word	0x00000000
        /*0850*/ 	.word	0x00000000
        /*0854*/ 	.short	0x010a
        /*0856*/ 	.byte	0xff
	.zero		1


	//   ....[117]....
        /*0858*/ 	.word	0x000093b0
        /*085c*/ 	.word	0x00000000
        /*0860*/ 	.word	0x00000000
        /*0864*/ 	.short	0x010a
        /*0866*/ 	.byte	0xff
	.zero		1


	//   ....[118]....
        /*0868*/ 	.word	0x00009400
        /*086c*/ 	.word	0x00000000
        /*0870*/ 	.word	0x00000080
        /*0874*/ 	.short	0x010a
        /*0876*/ 	.byte	0xff
	.zero		1


	//   ....[119]....
        /*0878*/ 	.word	0x00009460
        /*087c*/ 	.word	0x00000000
        /*0880*/ 	.word	0x00000078
        /*0884*/ 	.short	0x010a
        /*0886*/ 	.byte	0xff
	.zero		1


	//   ....[120]....
        /*0888*/ 	.word	0x000094c0
        /*088c*/ 	.word	0x00000000
        /*0890*/ 	.word	0x00000050
        /*0894*/ 	.short	0x010a
        /*0896*/ 	.byte	0xff
	.zero		1


	//   ....[121]....
        /*0898*/ 	.word	0x00009520
        /*089c*/ 	.word	0x00000000
        /*08a0*/ 	.word	0x00000058
        /*08a4*/ 	.short	0x010a
        /*08a6*/ 	.byte	0xff
	.zero		1


	//   ....[122]....
        /*08a8*/ 	.word	0x00009580
        /*08ac*/ 	.word	0x00000000
        /*08b0*/ 	.word	0x00000060
        /*08b4*/ 	.short	0x010a
        /*08b6*/ 	.byte	0xff
	.zero		1


	//   ....[123]....
        /*08b8*/ 	.word	0x000095e0
        /*08bc*/ 	.word	0x00000000
        /*08c0*/ 	.word	0x00000068
        /*08c4*/ 	.short	0x010a
        /*08c6*/ 	.byte	0xff
	.zero		1


	//   ....[124]....
        /*08c8*/ 	.word	0x00009640
        /*08cc*/ 	.word	0x00000000
        /*08d0*/ 	.word	0x00000050
        /*08d4*/ 	.short	0x010a
        /*08d6*/ 	.byte	0xff
	.zero		1


	//   ....[125]....
        /*08d8*/ 	.word	0x000096a0
        /*08dc*/ 	.word	0x00000000
        /*08e0*/ 	.word	0x00000058
        /*08e4*/ 	.short	0x010a
        /*08e6*/ 	.byte	0xff
	.zero		1


	//   ....[126]....
        /*08e8*/ 	.word	0x00009700
        /*08ec*/ 	.word	0x00000000
        /*08f0*/ 	.word	0x00000060
        /*08f4*/ 	.short	0x010a
        /*08f6*/ 	.byte	0xff
	.zero		1


	//   ....[127]....
        /*08f8*/ 	.word	0x00009750
        /*08fc*/ 	.word	0x00000000
        /*0900*/ 	.word	0x00000080
        /*0904*/ 	.short	0x010a
        /*0906*/ 	.byte	0xff
	.zero		1


	//   ....[128]....
        /*0908*/ 	.word	0x000097a0
        /*090c*/ 	.word	0x00000002
        /*0910*/ 	.word	0x00000030
        /*0914*/ 	.short	0x010a
        /*0916*/ 	.byte	0xff
	.zero		1


	//   ....[129]....
        /*0918*/ 	.word	0x000097f0
        /*091c*/ 	.word	0x00000071
        /*0920*/ 	.word	0x000000a0
        /*0924*/ 	.short	0x010a
        /*0926*/ 	.byte	0xff
	.zero		1


	//   ....[130]....
        /*0928*/ 	.word	0x00009840
        /*092c*/ 	.word	0x00000000
        /*0930*/ 	.word	0x00000030
        /*0934*/ 	.short	0x010a
        /*0936*/ 	.byte	0xff
	.zero		1


	//   ....[131]....
        /*0938*/ 	.word	0x00009890
        /*093c*/ 	.word	0x00000000
        /*0940*/ 	.word	0x00000030
        /*0944*/ 	.short	0x010a
        /*0946*/ 	.byte	0xff
	.zero		1


	//   ....[132]....
        /*0948*/ 	.word	0x000098e0
        /*094c*/ 	.word	0x00000000
        /*0950*/ 	.word	0x00000030
        /*0954*/ 	.short	0x010a
        /*0956*/ 	.byte	0xff
	.zero		1


	//----- nvinfo : EIATTR_NUM_MBARRIERS
	.align		4
.L_48:
        /*0958*/ 	.byte	0x03, 0x38
        /*095a*/ 	.short	0x0020


	//----- nvinfo : EIATTR_EXIT_INSTR_OFFSETS
	.align		4
        /*095c*/ 	.byte	0x04, 0x1c
        /*095e*/ 	.short	(.L_50 - .L_49)


	//   ....[0]....
.L_49:
        /*0960*/ 	.word	0x00002450


	//   ....[1]....
        /*0964*/ 	.word	0x00002940


	//   ....[2]....
        /*0968*/ 	.word	0x000029a0


	//   ....[3]....
        /*096c*/ 	.word	0x000037b0


	//   ....[4]....
        /*0970*/ 	.word	0x000047e0


	//   ....[5]....
        /*0974*/ 	.word	0x00004820


	//   ....[6]....
        /*0978*/ 	.word	0x00008de0


	//----- nvinfo : EIATTR_MAX_THREADS
	.align		4
.L_50:
        /*097c*/ 	.byte	0x04, 0x05
        /*097e*/ 	.short	(.L_52 - .L_51)
.L_51:
        /*0980*/ 	.word	0x00000100
        /*0984*/ 	.word	0x00000001
        /*0988*/ 	.word	0x00000001


	//----- nvinfo : EIATTR_CRS_STACK_SIZE
	.align		4
.L_52:
        /*098c*/ 	.byte	0x04, 0x1e
        /*098e*/ 	.short	(.L_54 - .L_53)
.L_53:
        /*0990*/ 	.word	0x00000000


	//----- nvinfo : EIATTR_CBANK_PARAM_SIZE
	.align		4
.L_54:
        /*0994*/ 	.byte	0x03, 0x19
        /*0996*/ 	.short	0x0800


	//----- nvinfo : EIATTR_PARAM_CBANK
	.align		4
        /*0998*/ 	.byte	0x04, 0x0a
        /*099a*/ 	.short	(.L_56 - .L_55)
	.align		4
.L_55:
        /*099c*/ 	.word	index@(.nv.constant0._ZN7cutlass13device_kernelINS_4gemm6kernel13GemmUniversalIN4cute5tupleIJiiiiEEENS1_10collective13CollectiveMmaINS1_35MainloopSm100TmaUmmaWarpSpecializedILi3ELi2ELi4ENS5_IJNS4_1CILi1EEESB_SB_EEEEENS5_IJNSA_ILi64EEENSA_ILi256EEENSA_ILi32EEEEEENS_12float_e5m2_tENS5_IJlSB_lEEESI_SJ_NS4_8TiledMMAINS4_8MMA_AtomIJNS4_10MMA_TraitsINS4_19SM100_MMA_F8F6F4_SSEJSI_SI_fSE_SF_NS4_17integral_constantINS4_4UMMA5MajorELSQ_0EEESR_NSO_INSP_7ScaleInELSS_0EEEST_EEEEEENS4_6LayoutISC_NS5_IJNSA_ILi0EEESX_SX_EEEEENS5_IJNS4_10UnderscoreES10_S10_EEEEENS4_13SM90_TMA_LOADENS4_14ComposedLayoutINS4_7SwizzleILi1ELi4ELi3EEENS4_18smem_ptr_flag_bitsILi8EEENSW_INS5_IJNSA_ILi8EEESG_EEENS5_IJSG_SB_EEEEEEEvNS4_8identityES13_S1D_vS1E_EENS_8epilogue10collective18CollectiveEpilogueINS1G_23Sm100TmaWarpSpecializedILi4ELi2ELi32ELb0ELb0EEEJSH_NS5_IJNSW_ISE_SB_EES1L_EEESI_SJ_SI_SJ_NS1G_6fusion15FusionCallbacksIS1K_NS1N_17LinearCombinationISI_fSI_fLNS_15FloatRoundStyleE2EEESH_S1M_JEEENS4_5SM1004TMEM4LOAD26SM100_TMEM_LOAD_16dp32b32xES13_NS14_INS15_ILi2ELi4ELi3EEES18_NSW_INS5_IJS19_SE_EEENS5_IJSE_SB_EEEEEEENS4_39AutoVectorizingCopyWithAssumedAlignmentILi128EEENS4_14SM90_TMA_STOREES21_S23_S23_EEEvvEEEEvNT_6ParamsE)
        /*09a0*/ 	.short	0x0380
        /*09a2*/ 	.short	0x0800


	//----- nvinfo : EIATTR_SW_WAR
	.align		4
.L_56:
        /*09a4*/ 	.byte	0x04, 0x36
        /*09a6*/ 	.short	(.L_58 - .L_57)
.L_57:
        /*09a8*/ 	.word	0x00000008
.L_58:


//--------------------- .nv.callgraph             --------------------------
	.section	.nv.callgraph,"",@"SHT_CUDA_CALLGRAPH"
	.align	4
	.sectionentsize	8
	.align		4
        /*0000*/ 	.word	0x00000000
	.align		4
        /*0004*/ 	.word	0xffffffff
	.align		4
        /*0008*/ 	.word	index@(_ZN7cutlass13device_kernelINS_4gemm6kernel13GemmUniversalIN4cute5tupleIJiiiiEEENS1_10collective13CollectiveMmaINS1_35MainloopSm100TmaUmmaWarpSpecializedILi3ELi2ELi4ENS5_IJNS4_1CILi1EEESB_SB_EEEEENS5_IJNSA_ILi64EEENSA_ILi256EEENSA_ILi32EEEEEENS_12float_e5m2_tENS5_IJlSB_lEEESI_SJ_NS4_8TiledMMAINS4_8MMA_AtomIJNS4_10MMA_TraitsINS4_19SM100_MMA_F8F6F4_SSEJSI_SI_fSE_SF_NS4_17integral_constantINS4_4UMMA5MajorELSQ_0EEESR_NSO_INSP_7ScaleInELSS_0EEEST_EEEEEENS4_6LayoutISC_NS5_IJNSA_ILi0EEESX_SX_EEEEENS5_IJNS4_10UnderscoreES10_S10_EEEEENS4_13SM90_TMA_LOADENS4_14ComposedLayoutINS4_7SwizzleILi1ELi4ELi3EEENS4_18smem_ptr_flag_bitsILi8EEENSW_INS5_IJNSA_ILi8EEESG_EEENS5_IJSG_SB_EEEEEEEvNS4_8identityES13_S1D_vS1E_EENS_8epilogue10collective18CollectiveEpilogueINS1G_23Sm100TmaWarpSpecializedILi4ELi2ELi32ELb0ELb0EEEJSH_NS5_IJNSW_ISE_SB_EES1L_EEESI_SJ_SI_SJ_NS1G_6fusion15FusionCallbacksIS1K_NS1N_17LinearCombinationISI_fSI_fLNS_15FloatRoundStyleE2EEESH_S1M_JEEENS4_5SM1004TMEM4LOAD26SM100_TMEM_LOAD_16dp32b32xES13_NS14_INS15_ILi2ELi4ELi3EEES18_NSW_INS5_IJS19_SE_EEENS5_IJSE_SB_EEEEEEENS4_39AutoVectorizingCopyWithAssumedAlignmentILi128EEENS4_14SM90_TMA_STOREES21_S23_S23_EEEvvEEEEvNT_6ParamsE)
	.align		4
        /*000c*/ 	.word	index@(__assertfail)
	.align		4
        /*0010*/ 	.word	0x00000000
	.align		4
        /*0014*/ 	.word	0xfffffffe
	.align		4
        /*0018*/ 	.word	0x00000000
	.align		4
        /*001c*/ 	.word	0xfffffffd
	.align		4
        /*0020*/ 	.word	0x00000000
	.align		4
        /*0024*/ 	.word	0xfffffffc


//--------------------- .nv.constant4             --------------------------
	.section	.nv.constant4,"a",@progbits
	.align	8
	.align		8
.nv.constant4:
        /*0000*/ 	.dword	__assertfail
	.align		8
        /*0008*/ 	.dword	__unnamed_1
	.align		8
        /*0010*/ 	.dword	__unnamed_2
	.align		8
        /*0018*/ 	.dword	__unnamed_3
	.align		8
        /*0020*/ 	.dword	_ZN39_INTERNAL_878112d7_4_k_cu_36a62dca_92164cuda3std3__45__cpo5beginE
	.align		8
        /*0028*/ 	.dword	_ZN39_INTERNAL_878112d7_4_k_cu_36a62dca_92164cuda3std3__45__cpo3endE
	.align		8
        /*0030*/ 	.dword	_ZN39_INTERNAL_878112d7_4_k_cu_36a62dca_92164cuda3std3__45__cpo6cbeginE
	.align		8
        /*0038*/ 	.dword	_ZN39_INTERNAL_878112d7_4_k_cu_36a62dca_92164cuda3std3__45__cpo4cendE
	.align		8
        /*0040*/ 	.dword	_ZN39_INTERNAL_878112d7_4_k_cu_36a62dca_92164cuda3std3__441_GLOBAL__N__878112d7_4_k_cu_36a62dca_92166ignoreE
	.align		8
        /*0048*/ 	.dword	_ZN39_INTERNAL_878112d7_4_k_cu_36a62dca_92164cuda3std3__419piecewise_constructE
	.align		8
        /*0050*/ 	.dword	_ZN39_INTERNAL_878112d7_4_k_cu_36a62dca_92164cuda3std3__48in_placeE
	.align		8
        /*0058*/ 	.dword	_ZN39_INTERNAL_878112d7_4_k_cu_36a62dca_92164cuda3std6ranges3__45__cpo4swapE
	.align		8
        /*0060*/ 	.dword	_ZN39_INTERNAL_878112d7_4_k_cu_36a62dca_92164cuda3std6ranges3__45__cpo9iter_moveE
	.align		8
        /*0068*/ 	.dword	_ZN39_INTERNAL_878112d7_4_k_cu_36a62dca_92164cute7productE
	.align		8
        /*0070*/ 	.dword	_ZN39_INTERNAL_878112d7_4_k_cu_36a62dca_92164cute1_E
	.align		8
        /*0078*/ 	.dword	$str$25
	.align		8
        /*0080*/ 	.dword	$str$26
	.align		8
        /*0088*/ 	.dword	$str$27
	.align		8
        /*0090*/ 	.dword	$str$28


//--------------------- .text._ZN7cutlass13device_kernelINS_4gemm6kernel13GemmUniversalIN4cute5tupleIJiiiiEEENS1_10collective13CollectiveMmaINS1_35MainloopSm100TmaUmmaWarpSpecializedILi3ELi2ELi4ENS5_IJNS4_1CILi1EEESB_SB_EEEEENS5_IJNSA_ILi64EEENSA_ILi256EEENSA_ILi32EEEEEENS_12float_e5m2_tENS5_IJlSB_lEEESI_SJ_NS4_8TiledMMAINS4_8MMA_AtomIJNS4_10MMA_TraitsINS4_19SM100_MMA_F8F6F4_SSEJSI_SI_fSE_SF_NS4_17integral_constantINS4_4UMMA5MajorELSQ_0EEESR_NSO_INSP_7ScaleInELSS_0EEEST_EEEEEENS4_6LayoutISC_NS5_IJNSA_ILi0EEESX_SX_EEEEENS5_IJNS4_10UnderscoreES10_S10_EEEEENS4_13SM90_TMA_LOADENS4_14ComposedLayoutINS4_7SwizzleILi1ELi4ELi3EEENS4_18smem_ptr_flag_bitsILi8EEENSW_INS5_IJNSA_ILi8EEESG_EEENS5_IJSG_SB_EEEEEEEvNS4_8identityES13_S1D_vS1E_EENS_8epilogue10collective18CollectiveEpilogueINS1G_23Sm100TmaWarpSpecializedILi4ELi2ELi32ELb0ELb0EEEJSH_NS5_IJNSW_ISE_SB_EES1L_EEESI_SJ_SI_SJ_NS1G_6fusion15FusionCallbacksIS1K_NS1N_17LinearCombinationISI_fSI_fLNS_15FloatRoundStyleE2EEESH_S1M_JEEENS4_5SM1004TMEM4LOAD26SM100_TMEM_LOAD_16dp32b32xES13_NS14_INS15_ILi2ELi4ELi3EEES18_NSW_INS5_IJS19_SE_EEENS5_IJSE_SB_EEEEEEENS4_39AutoVectorizingCopyWithAssumedAlignmentILi128EEENS4_14SM90_TMA_STOREES21_S23_S23_EEEvvEEEEvNT_6ParamsE --------------------------
	.section	.text._ZN7cutlass13device_kernelINS_4gemm6kernel13GemmUniversalIN4cute5tupleIJiiiiEEENS1_10collective13CollectiveMmaINS1_35MainloopSm100TmaUmmaWarpSpecializedILi3ELi2ELi4ENS5_IJNS4_1CILi1EEESB_SB_EEEEENS5_IJNSA_ILi64EEENSA_ILi256EEENSA_ILi32EEEEEENS_12float_e5m2_tENS5_IJlSB_lEEESI_SJ_NS4_8TiledMMAINS4_8MMA_AtomIJNS4_10MMA_TraitsINS4_19SM100_MMA_F8F6F4_SSEJSI_SI_fSE_SF_NS4_17integral_constantINS4_4UMMA5MajorELSQ_0EEESR_NSO_INSP_7ScaleInELSS_0EEEST_EEEEEENS4_6LayoutISC_NS5_IJNSA_ILi0EEESX_SX_EEEEENS5_IJNS4_10UnderscoreES10_S10_EEEEENS4_13SM90_TMA_LOADENS4_14ComposedLayoutINS4_7SwizzleILi1ELi4ELi3EEENS4_18smem_ptr_flag_bitsILi8EEENSW_INS5_IJNSA_ILi8EEESG_EEENS5_IJSG_SB_EEEEEEEvNS4_8identityES13_S1D_vS1E_EENS_8epilogue10collective18CollectiveEpilogueINS1G_23Sm100TmaWarpSpecializedILi4ELi2ELi32ELb0ELb0EEEJSH_NS5_IJNSW_ISE_SB_EES1L_EEESI_SJ_SI_SJ_NS1G_6fusion15FusionCallbacksIS1K_NS1N_17LinearCombinationISI_fSI_fLNS_15FloatRoundStyleE2EEESH_S1M_JEEENS4_5SM1004TMEM4LOAD26SM100_TMEM_LOAD_16dp32b32xES13_NS14_INS15_ILi2ELi4ELi3EEES18_NSW_INS5_IJS19_SE_EEENS5_IJSE_SB_EEEEEEENS4_39AutoVectorizingCopyWithAssumedAlignmentILi128EEENS4_14SM90_TMA_STOREES21_S23_S23_EEEvvEEEEvNT_6ParamsE,"ax",@progbits
	.align	128
.text._ZN7cutlass13device_kernelINS_4gemm6kernel13GemmUniversalIN4cute5tupleIJiiiiEEENS1_10collective13CollectiveMmaINS1_35MainloopSm100TmaUmmaWarpSpecializedILi3ELi2ELi4ENS5_IJNS4_1CILi1EEESB_SB_EEEEENS5_IJNSA_ILi64EEENSA_ILi256EEENSA_ILi32EEEEEENS_12float_e5m2_tENS5_IJlSB_lEEESI_SJ_NS4_8TiledMMAINS4_8MMA_AtomIJNS4_10MMA_TraitsINS4_19SM100_MMA_F8F6F4_SSEJSI_SI_fSE_SF_NS4_17integral_constantINS4_4UMMA5MajorELSQ_0EEESR_NSO_INSP_7ScaleInELSS_0EEEST_EEEEEENS4_6LayoutISC_NS5_IJNSA_ILi0EEESX_SX_EEEEENS5_IJNS4_10UnderscoreES10_S10_EEEEENS4_13SM90_TMA_LOADENS4_14ComposedLayoutINS4_7SwizzleILi1ELi4ELi3EEENS4_18smem_ptr_flag_bitsILi8EEENSW_INS5_IJNSA_ILi8EEESG_EEENS5_IJSG_SB_EEEEEEEvNS4_8identityES13_S1D_vS1E_EENS_8epilogue10collective18CollectiveEpilogueINS1G_23Sm100TmaWarpSpecializedILi4ELi2ELi32ELb0ELb0EEEJSH_NS5_IJNSW_ISE_SB_EES1L_EEESI_SJ_SI_SJ_NS1G_6fusion15FusionCallbacksIS1K_NS1N_17LinearCombinationISI_fSI_fLNS_15FloatRoundStyleE2EEESH_S1M_JEEENS4_5SM1004TMEM4LOAD26SM100_TMEM_LOAD_16dp32b32xES13_NS14_INS15_ILi2ELi4ELi3EEES18_NSW_INS5_IJS19_SE_EEENS5_IJSE_SB_EEEEEEENS4_39AutoVectorizingCopyWithAssumedAlignmentILi128EEENS4_14SM90_TMA_STOREES21_S23_S23_EEEvvEEEEvNT_6ParamsE:
        .type           _ZN7cutlass13device_kernelINS_4gemm6kernel13GemmUniversalIN4cute5tupleIJiiiiEEENS1_10collective13CollectiveMmaINS1_35MainloopSm100TmaUmmaWarpSpecializedILi3ELi2ELi4ENS5_IJNS4_1CILi1EEESB_SB_EEEEENS5_IJNSA_ILi64EEENSA_ILi256EEENSA_ILi32EEEEEENS_12float_e5m2_tENS5_IJlSB_lEEESI_SJ_NS4_8TiledMMAINS4_8MMA_AtomIJNS4_10MMA_TraitsINS4_19SM100_MMA_F8F6F4_SSEJSI_SI_fSE_SF_NS4_17integral_constantINS4_4UMMA5MajorELSQ_0EEESR_NSO_INSP_7ScaleInELSS_0EEEST_EEEEEENS4_6LayoutISC_NS5_IJNSA_ILi0EEESX_SX_EEEEENS5_IJNS4_10UnderscoreES10_S10_EEEEENS4_13SM90_TMA_LOADENS4_14ComposedLayoutINS4_7SwizzleILi1ELi4ELi3EEENS4_18smem_ptr_flag_bitsILi8EEENSW_INS5_IJNSA_ILi8EEESG_EEENS5_IJSG_SB_EEEEEEEvNS4_8identityES13_S1D_vS1E_EENS_8epilogue10collective18CollectiveEpilogueINS1G_23Sm100TmaWarpSpecializedILi4ELi2ELi32ELb0ELb0EEEJSH_NS5_IJNSW_ISE_SB_EES1L_EEESI_SJ_SI_SJ_NS1G_6fusion15FusionCallbacksIS1K_NS1N_17LinearCombinationISI_fSI_fLNS_15FloatRoundStyleE2EEESH_S1M_JEEENS4_5SM1004TMEM4LOAD26SM100_TMEM_LOAD_16dp32b32xES13_NS14_INS15_ILi2ELi4ELi3EEES18_NSW_INS5_IJS19_SE_EEENS5_IJSE_SB_EEEEEEENS4_39AutoVectorizingCopyWithAssumedAlignmentILi128EEENS4_14SM90_TMA_STOREES21_S23_S23_EEEvvEEEEvNT_6ParamsE,@function
        .size           _ZN7cutlass13device_kernelINS_4gemm6kernel13GemmUniversalIN4cute5tupleIJiiiiEEENS1_10collective13CollectiveMmaINS1_35MainloopSm100TmaUmmaWarpSpecializedILi3ELi2ELi4ENS5_IJNS4_1CILi1EEESB_SB_EEEEENS5_IJNSA_ILi64EEENSA_ILi256EEENSA_ILi32EEEEEENS_12float_e5m2_tENS5_IJlSB_lEEESI_SJ_NS4_8TiledMMAINS4_8MMA_AtomIJNS4_10MMA_TraitsINS4_19SM100_MMA_F8F6F4_SSEJSI_SI_fSE_SF_NS4_17integral_constantINS4_4UMMA5MajorELSQ_0EEESR_NSO_INSP_7ScaleInELSS_0EEEST_EEEEEENS4_6LayoutISC_NS5_IJNSA_ILi0EEESX_SX_EEEEENS5_IJNS4_10UnderscoreES10_S10_EEEEENS4_13SM90_TMA_LOADENS4_14ComposedLayoutINS4_7SwizzleILi1ELi4ELi3EEENS4_18smem_ptr_flag_bitsILi8EEENSW_INS5_IJNSA_ILi8EEESG_EEENS5_IJSG_SB_EEEEEEEvNS4_8identityES13_S1D_vS1E_EENS_8epilogue10collective18CollectiveEpilogueINS1G_23Sm100TmaWarpSpecializedILi4ELi2ELi32ELb0ELb0EEEJSH_NS5_IJNSW_ISE_SB_EES1L_EEESI_SJ_SI_SJ_NS1G_6fusion15FusionCallbacksIS1K_NS1N_17LinearCombinationISI_fSI_fLNS_15FloatRoundStyleE2EEESH_S1M_JEEENS4_5SM1004TMEM4LOAD26SM100_TMEM_LOAD_16dp32b32xES13_NS14_INS15_ILi2ELi4ELi3EEES18_NSW_INS5_IJS19_SE_EEENS5_IJSE_SB_EEEEEEENS4_39AutoVectorizingCopyWithAssumedAlignmentILi128EEENS4_14SM90_TMA_STOREES21_S23_S23_EEEvvEEEEvNT_6ParamsE,(.L_x_167 - _ZN7cutlass13device_kernelINS_4gemm6kernel13GemmUniversalIN4cute5tupleIJiiiiEEENS1_10collective13CollectiveMmaINS1_35MainloopSm100TmaUmmaWarpSpecializedILi3ELi2ELi4ENS5_IJNS4_1CILi1EEESB_SB_EEEEENS5_IJNSA_ILi64EEENSA_ILi256EEENSA_ILi32EEEEEENS_12float_e5m2_tENS5_IJlSB_lEEESI_SJ_NS4_8TiledMMAINS4_8MMA_AtomIJNS4_10MMA_TraitsINS4_19SM100_MMA_F8F6F4_SSEJSI_SI_fSE_SF_NS4_17integral_constantINS4_4UMMA5MajorELSQ_0EEESR_NSO_INSP_7ScaleInELSS_0EEEST_EEEEEENS4_6LayoutISC_NS5_IJNSA_ILi0EEESX_SX_EEEEENS5_IJNS4_10UnderscoreES10_S10_EEEEENS4_13SM90_TMA_LOADENS4_14ComposedLayoutINS4_7SwizzleILi1ELi4ELi3EEENS4_18smem_ptr_flag_bitsILi8EEENSW_INS5_IJNSA_ILi8EEESG_EEENS5_IJSG_SB_EEEEEEEvNS4_8identityES13_S1D_vS1E_EENS_8epilogue10collective18CollectiveEpilogueINS1G_23Sm100TmaWarpSpecializedILi4ELi2ELi32ELb0ELb0EEEJSH_NS5_IJNSW_ISE_SB_EES1L_EEESI_SJ_SI_SJ_NS1G_6fusion15FusionCallbacksIS1K_NS1N_17LinearCombinationISI_fSI_fLNS_15FloatRoundStyleE2EEESH_S1M_JEEENS4_5SM1004TMEM4LOAD26SM100_TMEM_LOAD_16dp32b32xES13_NS14_INS15_ILi2ELi4ELi3EEES18_NSW_INS5_IJS19_SE_EEENS5_IJSE_SB_EEEEEEENS4_39AutoVectorizingCopyWithAssumedAlignmentILi128EEENS4_14SM90_TMA_STOREES21_S23_S23_EEEvvEEEEvNT_6ParamsE)
        .other          _ZN7cutlass13device_kernelINS_4gemm6kernel13GemmUniversalIN4cute5tupleIJiiiiEEENS1_10collective13CollectiveMmaINS1_35MainloopSm100TmaUmmaWarpSpecializedILi3ELi2ELi4ENS5_IJNS4_1CILi1EEESB_SB_EEEEENS5_IJNSA_ILi64EEENSA_ILi256EEENSA_ILi32EEEEEENS_12float_e5m2_tENS5_IJlSB_lEEESI_SJ_NS4_8TiledMMAINS4_8MMA_AtomIJNS4_10MMA_TraitsINS4_19SM100_MMA_F8F6F4_SSEJSI_SI_fSE_SF_NS4_17integral_constantINS4_4UMMA5MajorELSQ_0EEESR_NSO_INSP_7ScaleInELSS_0EEEST_EEEEEENS4_6LayoutISC_NS5_IJNSA_ILi0EEESX_SX_EEEEENS5_IJNS4_10UnderscoreES10_S10_EEEEENS4_13SM90_TMA_LOADENS4_14ComposedLayoutINS4_7SwizzleILi1ELi4ELi3EEENS4_18smem_ptr_flag_bitsILi8EEENSW_INS5_IJNSA_ILi8EEESG_EEENS5_IJSG_SB_EEEEEEEvNS4_8identityES13_S1D_vS1E_EENS_8epilogue10collective18CollectiveEpilogueINS1G_23Sm100TmaWarpSpecializedILi4ELi2ELi32ELb0ELb0EEEJSH_NS5_IJNSW_ISE_SB_EES1L_EEESI_SJ_SI_SJ_NS1G_6fusion15FusionCallbacksIS1K_NS1N_17LinearCombinationISI_fSI_fLNS_15FloatRoundStyleE2EEESH_S1M_JEEENS4_5SM1004TMEM4LOAD26SM100_TMEM_LOAD_16dp32b32xES13_NS14_INS15_ILi2ELi4ELi3EEES18_NSW_INS5_IJS19_SE_EEENS5_IJSE_SB_EEEEEEENS4_39AutoVectorizingCopyWithAssumedAlignmentILi128EEENS4_14SM90_TMA_STOREES21_S23_S23_EEEvvEEEEvNT_6ParamsE,@"STO_CUDA_ENTRY STV_DEFAULT"
_ZN7cutlass13device_kernelINS_4gemm6kernel13GemmUniversalIN4cute5tupleIJiiiiEEENS1_10collective13CollectiveMmaINS1_35MainloopSm100TmaUmmaWarpSpecializedILi3ELi2ELi4ENS5_IJNS4_1CILi1EEESB_SB_EEEEENS5_IJNSA_ILi64EEENSA_ILi256EEENSA_ILi32EEEEEENS_12float_e5m2_tENS5_IJlSB_lEEESI_SJ_NS4_8TiledMMAINS4_8MMA_AtomIJNS4_10MMA_TraitsINS4_19SM100_MMA_F8F6F4_SSEJSI_SI_fSE_SF_NS4_17integral_constantINS4_4UMMA5MajorELSQ_0EEESR_NSO_INSP_7ScaleInELSS_0EEEST_EEEEEENS4_6LayoutISC_NS5_IJNSA_ILi0EEESX_SX_EEEEENS5_IJNS4_10UnderscoreES10_S10_EEEEENS4_13SM90_TMA_LOADENS4_14ComposedLayoutINS4_7SwizzleILi1ELi4ELi3EEENS4_18smem_ptr_flag_bitsILi8EEENSW_INS5_IJNSA_ILi8EEESG_EEENS5_IJSG_SB_EEEEEEEvNS4_8identityES13_S1D_vS1E_EENS_8epilogue10collective18CollectiveEpilogueINS1G_23Sm100TmaWarpSpecializedILi4ELi2ELi32ELb0ELb0EEEJSH_NS5_IJNSW_ISE_SB_EES1L_EEESI_SJ_SI_SJ_NS1G_6fusion15FusionCallbacksIS1K_NS1N_17LinearCombinationISI_fSI_fLNS_15FloatRoundStyleE2EEESH_S1M_JEEENS4_5SM1004TMEM4LOAD26SM100_TMEM_LOAD_16dp32b32xES13_NS14_INS15_ILi2ELi4ELi3EEES18_NSW_INS5_IJS19_SE_EEENS5_IJSE_SB_EEEEEEENS4_39AutoVectorizingCopyWithAssumedAlignmentILi128EEENS4_14SM90_TMA_STOREES21_S23_S23_EEEvvEEEEvNT_6ParamsE:
[----:B------:R-:W1:Y:S01]  /*0000*/  LDC R1, c[0x0][0x37c] ;  /* 0x0000df00ff017b82 */ /* 0x000e620000000800 */
[----:B------:R-:W2:Y:S01]  /*0010*/  S2R R108, SR_TID.X ;  /* 0x00000000006c7919 */ /* 0x000ea20000002100 */
[----:B------:R-:W3:Y:S01]  /*0020*/  LDCU.64 UR4, c[0x0][0x890] ;  /* 0x00011200ff0477ac */ /* 0x000ee20008000a00 */
[----:B------:R-:W-:Y:S02]  /*0030*/  PRMT R96, RZ, 0x7610, R96 ;  /* 0x00007610ff607816 */ /* 0x000fe40000000060 */
[----:B------:R-:W-:Y:S01]  /*0040*/  ELECT P5, URZ, PT ;  /* 0x0000000000ff782f */ /* 0x000fe200038a0000 */
[----:B------:R-:W4:Y:S01]  /*0050*/  LDCU.64 UR46, c[0x0][0x358] ;  /* 0x00006b00ff2e77ac */ /* 0x000f220008000a00 */
[----:B---3--:R-:W-:-:S04]  /*0060*/  UISETP.NE.U32.AND UP0, UPT, UR4, URZ, UPT ;  /* 0x000000ff0400728c */ /* 0x008fc8000bf05070 */
[----:B------:R-:W-:Y:S01]  /*0070*/  UISETP.NE.AND.EX UP0, UPT, UR5, URZ, UPT, UP0 ;  /* 0x000000ff0500728c */ /* 0x000fe2000bf05300 */
[----:B--2---:R-:W-:-:S05]  /*0080*/  SHF.R.U32.HI R101, RZ, 0x5, R108 ;  /* 0x00000005ff657819 */ /* 0x004fca000001166c */
[----:B------:R-:W2:Y:S02]  /*0090*/  SHFL.IDX PT, R0, R101, RZ, 0x1f ;  /* 0x00001fff65007589 */ /* 0x000ea400000e0000 */
[----:B--2---:R-:W-:Y:S01]  /*00a0*/  R2UR UR8, R0 ;  /* 0x00000000000872ca */ /* 0x004fe200000e0000 */
[----:B-1--4-:R-:W-:-:S14]  /*00b0*/  BRA.U UP0, `(.L_x_0) ;  /* 0x00000001002c7547 */ /* 0x012fdc000b800000 */
[----:B------:R-:W1:Y:S02]  /*00c0*/  LDCU.64 UR6, c[0x0][0x888] ;  /* 0x00011100ff0677ac */ /* 0x000e640008000a00 */
[----:B-1----:R-:W-:-:S04]  /*00d0*/  UISETP.NE.U32.AND UP0, UPT, UR6, URZ, UPT ;  /* 0x000000ff0600728c */ /* 0x002fc8000bf05070 */
[----:B------:R-:W-:-:S09]  /*00e0*/  UISETP.NE.AND.EX UP0, UPT, UR7, URZ, UPT, UP0 ;  /* 0x000000ff0700728c */ /* 0x000fd2000bf05300 */
[----:B------:R-:W-:Y:S05]  /*00f0*/  BRA.U !UP0, `(.L_x_1) ;  /* 0x0000000108107547 */ /* 0x000fea000b800000 */
[----:B------:R-:W1:Y:S02]  /*0100*/  LDC.64 R2, c[0x0][0x888] ;  /* 0x00022200ff027b82 */ /* 0x000e640000000a00 */
[----:B-1----:R1:W5:Y:S01]  /*0110*/  LDG.E R49, desc[UR46][R2.64] ;  /* 0x0000002e02317981 */ /* 0x002362000c1e1900 */
[----:B------:R-:W-:Y:S01]  /*0120*/  HFMA2 R96, -RZ, RZ, 0, 5.9604644775390625e-08 ;  /* 0x00000001ff607431 */ /* 0x000fe200000001ff */
[----:B------:R-:W-:Y:S05]  /*0130*/  BRA `(.L_x_0) ;  /* 0x00000000000c7947 */ /* 0x000fea0003800000 */
.L_x_1:
[----:B------:R-:W1:Y:S01]  /*0140*/  LDCU UR6, c[0x0][0x880] ;  /* 0x00011000ff0677ac */ /* 0x000e620008000800 */
[----:B------:R-:W-:Y:S01]  /*0150*/  HFMA2 R96, -RZ, RZ, 0, 5.9604644775390625e-08 ;  /* 0x00000001ff607431 */ /* 0x000fe200000001ff */
[----:B-1----:R-:W-:-:S07]  /*0160*/  MOV R49, UR6 ;  /* 0x0000000600317c02 */ /* 0x002fce0008000f00 */
.L_x_0:
[----:B------:R-:W2:Y:S02]  /*0170*/  LDCU.64 UR6, c[0x0][0x8b0] ;  /* 0x00011600ff0677ac */ /* 0x000ea40008000a00 */
[----:B--2---:R-:W-:-:S04]  /*0180*/  UISETP.NE.U32.AND UP0, UPT, UR6, URZ, UPT ;  /* 0x000000ff0600728c */ /* 0x004fc8000bf05070 */
[----:B------:R-:W-:-:S09]  /*0190*/  UISETP.NE.AND.EX UP0, UPT, UR7, URZ, UPT, UP0 ;  /* 0x000000ff0700728c */ /* 0x000fd2000bf05300 */
[----:B------:R-:W-:Y:S05]  /*01a0*/  BRA.U UP0, `(.L_x_2) ;  /* 0x0000000100247547 */ /* 0x000fea000b800000 */
[----:B------:R-:W2:Y:S02]  /*01b0*/  LDCU.64 UR6, c[0x0][0x8a8] ;  /* 0x00011500ff0677ac */ /* 0x000ea40008000a00 */
[----:B--2---:R-:W-:-:S04]  /*01c0*/  UISETP.NE.U32.AND UP0, UPT, UR6, URZ, UPT ;  /* 0x000000ff0600728c */ /* 0x004fc8000bf05070 */
[----:B------:R-:W-:-:S09]  /*01d0*/  UISETP.NE.AND.EX UP0, UPT, UR7, URZ, UPT, UP0 ;  /* 0x000000ff0700728c */ /* 0x000fd2000bf05300 */
[----:B------:R-:W-:Y:S05]  /*01e0*/  BRA.U !UP0, `(.L_x_3) ;  /* 0x00000001080c7547 */ /* 0x000fea000b800000 */
[----:B-1----:R-:W1:Y:S02]  /*01f0*/  LDC.64 R2, c[0x0][0x8a8] ;  /* 0x00022a00ff027b82 */ /* 0x002e640000000a00 */
[----:B-1----:R2:W5:Y:S01]  /*0200*/  LDG.E R47, desc[UR46][R2.64] ;  /* 0x0000002e022f7981 */ /* 0x002562000c1e1900 */
[----:B------:R-:W-:Y:S05]  /*0210*/  BRA `(.L_x_2) ;  /* 0x0000000000087947 */ /* 0x000fea0003800000 */
.L_x_3:
[----:B------:R-:W2:Y:S02]  /*0220*/  LDCU UR6, c[0x0][0x8a0] ;  /* 0x00011400ff0677ac */ /* 0x000ea40008000800 */
[----:B--2---:R-:W-:Y:S02]  /*0230*/  MOV R47, UR6 ;  /* 0x00000006002f7c02 */ /* 0x004fe40008000f00 */
.L_x_2:
[----:B------:R-:W-:Y:S01]  /*0240*/  IMAD.U32 R0, RZ, RZ, UR8 ;  /* 0x00000008ff007e24 */ /* 0x000fe2000f8e00ff */
[----:B------:R-:W-:Y:S04]  /*0250*/  BSSY.RECONVERGENT B0, `(.L_x_4) ;  /* 0x000000c000007945 */ /* 0x000fe80003800200 */
[C---:B------:R-:W-:Y:S02]  /*0260*/  ISETP.NE.OR P1, PT, R0.reuse, 0x1, !P5 ;  /* 0x000000010000780c */ /* 0x040fe40006f25670 */
[----:B------:R-:W-:-:S11]  /*0270*/  ISETP.NE.OR P0, PT, R0, 0x3, !P5 ;  /* 0x000000030000780c */ /* 0x000fd60006f05670 */
[----:B------:R-:W-:Y:S05]  /*0280*/  @P1 BRA `(.L_x_5) ;  /* 0x0000000000201947 */ /* 0x000fea0003800000 */
[----:B------:R-:W3:Y:S02]  /*0290*/  LDCU.64 UR6, c[0x0][0x348] ;  /* 0x00006900ff0677ac */ /* 0x000ee40008000a00 */
[----:B---3--:R-:W-:Y:S02]  /*02a0*/  UIADD3 UR10, UP1, UPT, UR6, 0x80, URZ ;  /* 0x00000080060a7890 */ /* 0x008fe4000ff3e0ff */
[----:B------:R-:W-:Y:S02]  /*02b0*/  UIADD3 UR6, UP0, UPT, UR6, 0x180, URZ ;  /* 0x0000018006067890 */ /* 0x000fe4000ff1e0ff */
[----:B------:R-:W-:Y:S02]  /*02c0*/  UIADD3.X UR11, UPT, UPT, URZ, UR7, URZ, UP1, !UPT ;  /* 0x00000007ff0b7290 */ /* 0x000fe40008ffe4ff */
[----:B------:R-:W-:-:S07]  /*02d0*/  UIADD3.X UR7, UPT, UPT, URZ, UR7, URZ, UP0, !UPT ;  /* 0x00000007ff077290 */ /* 0x000fce00087fe4ff */
[----:B------:R3:W-:Y:S02]  /*02e0*/  UTMACCTL.PF [UR10] ;  /* 0x000000000a0079b9 */ /* 0x0007e40008040000 */
[----:B------:R3:W-:Y:S02]  /*02f0*/  UTMACCTL.PF [UR6] ;  /* 0x00000000060079b9 */ /* 0x0007e40008040000 */
[----:B---3--:R-:W-:Y:S01]  /*0300*/  NOP ;  /* 0x0000000000007918 */ /* 0x008fe20000000000 */
.L_x_5:
[----:B------:R-:W-:Y:S05]  /*0310*/  BSYNC.RECONVERGENT B0 ;  /* 0x0000000000007941 */ /* 0x000fea0003800200 */
.L_x_4:
[----:B------:R-:W-:Y:S04]  /*0320*/  BSSY.RECONVERGENT B0, `(.L_x_6) ;  /* 0x000000a000007945 */ /* 0x000fe80003800200 */
        /* <DEDUP_REMOVED lines=9> */
.L_x_7:
[----:B------:R-:W-:Y:S05]  /*03c0*/  BSYNC.RECONVERGENT B0 ;  /* 0x0000000000007941 */ /* 0x000fea0003800200 */
.L_x_6:
[----:B------:R-:W3:Y:S01]  /*03d0*/  LDCU.64 UR6, c[0x0][0x888] ;  /* 0x00011100ff0677ac */ /* 0x000ee20008000a00 */
[----:B------:R-:W-:Y:S02]  /*03e0*/  UISETP.EQ.U32.AND UP1, UPT, UR4, URZ, UPT ;  /* 0x000000ff0400728c */ /* 0x000fe4000bf22070 */
[----:B------:R-:W-:Y:S02]  /*03f0*/  UPLOP3.LUT UP2, UPT, UPT, UPT, UPT, 0x80, 0x8 ;  /* 0x000000000008789c */ /* 0x000fe40003f4f070 */
[----:B---3--:R-:W-:-:S04]  /*0400*/  UISETP.NE.U32.AND UP0, UPT, UR6, URZ, UPT ;  /* 0x000000ff0600728c */ /* 0x008fc8000bf05070 */
[----:B------:R-:W-:-:S04]  /*0410*/  UISETP.NE.AND.EX UP0, UPT, UR7, URZ, UPT, UP0 ;  /* 0x000000ff0700728c */ /* 0x000fc8000bf05300 */
[----:B------:R-:W-:-:S04]  /*0420*/  UISETP.EQ.OR.EX UP3, UPT, UR5, URZ, !UP0, UP1 ;  /* 0x000000ff0500728c */ /* 0x000fc8000c762710 */
[----:B------:R-:W-:-:S05]  /*0430*/  UP2UR UR50, UPR, URZ, 0x8 ;  /* 0x00000008ff327883 */ /* 0x000fca0008000000 */
[----:B------:R-:W-:Y:S07]  /*0440*/  BRA.U !UP3, `(.L_x_8) ;  /* 0x000000010b207547 */ /* 0x000fee000b800000 */
[----:B------:R-:W-:Y:S01]  /*0450*/  UISETP.NE.U32.AND UP2, UPT, UR4, URZ, UPT ;  /* 0x000000ff0400728c */ /* 0x000fe2000bf45070 */
[----:B-----5:R-:W-:Y:S01]  /*0460*/  FSETP.NEU.AND P0, PT, R49, RZ, PT ;  /* 0x000000ff3100720b */ /* 0x020fe20003f0d000 */
[----:B------:R-:W-:Y:S02]  /*0470*/  USEL UR4, URZ, 0xffffffff, UP0 ;  /* 0xffffffffff047887 */ /* 0x000fe40008000000 */
[----:B------:R-:W-:-:S10]  /*0480*/  UISETP.NE.AND.EX UP2, UPT, UR5, URZ, UPT, UP2 ;  /* 0x000000ff0500728c */ /* 0x000fd4000bf45320 */
[----:B------:R-:W-:Y:S01]  /*0490*/  VOTEU.ANY UP1, P0 ;  /* 0x0000000000ff7886 */ /* 0x000fe20000020100 */
[----:B------:R-:W-:-:S04]  /*04a0*/  @!UP2 USEL UR4, URZ, 0xffffffff, UP1 ;  /* 0xffffffffff04a887 */ /* 0x000fc80008800000 */
[----:B------:R-:W-:-:S04]  /*04b0*/  ULOP3.LUT UR4, UR4, 0x1, URZ, 0xc0, !UPT ;  /* 0x0000000104047892 */ /* 0x000fc8000f8ec0ff */
[----:B------:R-:W-:-:S11]  /*04c0*/  UISETP.NE.U32.AND UP2, UPT, UR4, 0x1, UPT ;  /* 0x000000010400788c */ /* 0x000fd6000bf45070 */
.L_x_8:
[----:B-12---:R-:W1:Y:S01]  /*04d0*/  SHFL.IDX PT, R2, R101, RZ, 0x1f ;  /* 0x00001fff65027589 */ /* 0x006e6200000e0000 */
[----:B------:R-:W-:-:S04]  /*04e0*/  UISETP.NE.AND UP1, UPT, UR8, 0x2, UPT ;  /* 0x000000020800788c */ /* 0x000fc8000bf25270 */
[----:B------:R-:W-:Y:S01]  /*04f0*/  USEL UR6, URZ, 0x1, UP1 ;  /* 0x00000001ff067887 */ /* 0x000fe20008800000 */
[----:B-1----:R-:W-:-:S13]  /*0500*/  ISETP.NE.AND P0, PT, R2, RZ, PT ;  /* 0x000000ff0200720c */ /* 0x002fda0003f05270 */
[----:B------:R-:W-:Y:S05]  /*0510*/  @P0 BRA `(.L_x_9) ;  /* 0x0000000000400947 */ /* 0x000fea0003800000 */
[----:B------:R-:W1:Y:S01]  /*0520*/  S2UR UR5, SR_CgaCtaId ;  /* 0x00000000000579c3 */ /* 0x000e620000008800 */
[----:B------:R-:W-:Y:S01]  /*0530*/  UMOV UR7, 0x400 ;  /* 0x0000040000077882 */ /* 0x000fe20000000000 */
[----:B------:R-:W-:Y:S01]  /*0540*/  UMOV UR4, 0x1 ;  /* 0x0000000100047882 */ /* 0x000fe20000000000 */
[----:B------:R-:W-:Y:S01]  /*0550*/  ELECT P0, URZ, PT ;  /* 0x0000000000ff782f */ /* 0x000fe20003800000 */
[----:B------:R-:W-:-:S04]  /*0560*/  UIADD3 UR10, UPT, UPT, -UR4, 0x100000, URZ ;  /* 0x00100000040a7890 */ /* 0x000fc8000fffe1ff */
[----:B------:R-:W-:Y:S02]  /*0570*/  USHF.L.U32 UR11, UR10, 0xb, URZ ;  /* 0x0000000b0a0b7899 */ /* 0x000fe400080006ff */
[----:B------:R-:W-:Y:S02]  /*0580*/  USHF.L.U32 UR10, UR10, 0x1, URZ ;  /* 0x000000010a0a7899 */ /* 0x000fe400080006ff */
[----:B-1----:R-:W-:Y:S01]  /*0590*/  ULEA UR5, UR5, UR7, 0x18 ;  /* 0x0000000705057291 */ /* 0x002fe2000f8ec0ff */
[----:B------:R-:W1:Y:S11]  /*05a0*/  FENCE.VIEW.ASYNC.S ;  /* 0x00000000000073c6 */ /* 0x000e760000000000 */
[----:B-1----:R1:W2:Y:S01]  /*05b0*/  SYNCS.EXCH.64 URZ, [UR5], UR10 ;  /* 0x0000000a05ff75b2 */ /* 0x0022a20008000100 */
[----:B------:R1:W3:Y:S01]  /*05c0*/  SYNCS.EXCH.64 URZ, [UR5+0x18], UR10 ;  /* 0x0000180a05ff75b2 */ /* 0x0002e20008000100 */
[----:B------:R1:W4:Y:S01]  /*05d0*/  SYNCS.EXCH.64 URZ, [UR5+0x8], UR10 ;  /* 0x0000080a05ff75b2 */ /* 0x0003220008000100 */
[----:B------:R1:W1:Y:S01]  /*05e0*/  SYNCS.EXCH.64 URZ, [UR5+0x20], UR10 ;  /* 0x0000200a05ff75b2 */ /* 0x0002620008000100 */
[----:B------:R1:W1:Y:S01]  /*05f0*/  SYNCS.EXCH.64 URZ, [UR5+0x10], UR10 ;  /* 0x0000100a05ff75b2 */ /* 0x0002620008000100 */
[----:B------:R1:W1:Y:S01]  /*0600*/  SYNCS.EXCH.64 URZ, [UR5+0x28], UR10 ;  /* 0x0000280a05ff75b2 */ /* 0x0002620008000100 */
[----:B------:R-:W-:Y:S01]  /*0610*/  NOP ;  /* 0x0000000000007918 */ /* 0x000fe20000000000 */
.L_x_9:
[----:B------:R-:W2:Y:S01]  /*0620*/  SHFL.IDX PT, R2, R101, RZ, 0x1f ;  /* 0x00001fff65027589 */ /* 0x000ea200000e0000 */
[----:B------:R-:W-:Y:S01]  /*0630*/  NOP ;  /* 0x0000000000007918 */ /* 0x000fe20000000000 */
[----:B--2---:R-:W-:-:S13]  /*0640*/  ISETP.NE.AND P0, PT, R2, 0x1, PT ;  /* 0x000000010200780c */ /* 0x004fda0003f05270 */
[----:B------:R-:W-:Y:S05]  /*0650*/  @P0 BRA `(.L_x_10) ;  /* 0x0000000000580947 */ /* 0x000fea0003800000 */
[----:B------:R-:W2:Y:S01]  /*0660*/  S2UR UR7, SR_CgaCtaId ;  /* 0x00000000000779c3 */ /* 0x000ea20000008800 */
[----:B------:R-:W-:Y:S01]  /*0670*/  UMOV UR9, 0x400 ;  /* 0x0000040000097882 */ /* 0x000fe20000000000 */
[----:B-1----:R-:W-:Y:S01]  /*0680*/  UMOV UR5, 0x20 ;  /* 0x0000002000057882 */ /* 0x002fe20000000000 */
[----:B------:R-:W-:Y:S01]  /*0690*/  UMOV UR4, 0x80 ;  /* 0x0000008000047882 */ /* 0x000fe20000000000 */
[----:B------:R-:W-:-:S04]  /*06a0*/  UIADD3 UR10, UPT, UPT, -UR5, 0x100000, URZ ;  /* 0x00100000050a7890 */ /* 0x000fc8000fffe1ff */
[----:B------:R-:W-:Y:S02]  /*06b0*/  USHF.L.U32 UR11, UR10, 0xb, URZ ;  /* 0x0000000b0a0b7899 */ /* 0x000fe400080006ff */
[----:B------:R-:W-:Y:S02]  /*06c0*/  USHF.L.U32 UR10, UR10, 0x1, URZ ;  /* 0x000000010a0a7899 */ /* 0x000fe400080006ff */
[----:B------:R-:W-:-:S04]  /*06d0*/  UIADD3 UR4, UPT, UPT, -UR4, 0x100000, URZ ;  /* 0x0010000004047890 */ /* 0x000fc8000fffe1ff */
[----:B------:R-:W-:Y:S02]  /*06e0*/  USHF.L.U32 UR5, UR4, 0xb, URZ ;  /* 0x0000000b04057899 */ /* 0x000fe400080006ff */
[----:B------:R-:W-:Y:S01]  /*06f0*/  USHF.L.U32 UR4, UR4, 0x1, URZ ;  /* 0x0000000104047899 */ /* 0x000fe200080006ff */
[----:B------:R-:W-:Y:S01]  /*0700*/  ELECT P0, URZ, PT ;  /* 0x0000000000ff782f */ /* 0x000fe20003800000 */
[----:B--2---:R-:W-:Y:S01]  /*0710*/  ULEA UR7, UR7, UR9, 0x18 ;  /* 0x0000000907077291 */ /* 0x004fe2000f8ec0ff */
[----:B------:R-:W1:Y:S11]  /*0720*/  FENCE.VIEW.ASYNC.S ;  /* 0x00000000000073c6 */ /* 0x000e760000000000 */
[----:B-1----:R2:W1:Y:S01]  /*0730*/  SYNCS.EXCH.64 URZ, [UR7+0x30], UR10 ;  /* 0x0000300a07ff75b2 */ /* 0x0024620008000100 */
[----:B------:R2:W1:Y:S01]  /*0740*/  SYNCS.EXCH.64 URZ, [UR7+0x50], UR4 ;  /* 0x0000500407ff75b2 */ /* 0x0004620008000100 */
[----:B------:R2:W1:Y:S01]  /*0750*/  SYNCS.EXCH.64 URZ, [UR7+0x38], UR10 ;  /* 0x0000380a07ff75b2 */ /* 0x0004620008000100 */
[----:B------:R2:W1:Y:S01]  /*0760*/  SYNCS.EXCH.64 URZ, [UR7+0x58], UR4 ;  /* 0x0000580407ff75b2 */ /* 0x0004620008000100 */
[----:B------:R2:W1:Y:S01]  /*0770*/  SYNCS.EXCH.64 URZ, [UR7+0x40], UR10 ;  /* 0x0000400a07ff75b2 */ /* 0x0004620008000100 */
[----:B------:R2:W1:Y:S01]  /*0780*/  SYNCS.EXCH.64 URZ, [UR7+0x60], UR4 ;  /* 0x0000600407ff75b2 */ /* 0x0004620008000100 */
[----:B------:R2:W1:Y:S01]  /*0790*/  SYNCS.EXCH.64 URZ, [UR7+0x48], UR10 ;  /* 0x0000480a07ff75b2 */ /* 0x0004620008000100 */
[----:B------:R2:W1:Y:S02]  /*07a0*/  SYNCS.EXCH.64 URZ, [UR7+0x68], UR4 ;  /* 0x0000680407ff75b2 */ /* 0x0004640008000100 */
[----:B--2---:R-:W-:Y:S01]  /*07b0*/  NOP ;  /* 0x0000000000007918 */ /* 0x004fe20000000000 */
.L_x_10:
[----:B------:R-:W2:Y:S01]  /*07c0*/  SHFL.IDX PT, R2, R101, RZ, 0x1f ;  /* 0x00001fff65027589 */ /* 0x000ea200000e0000 */
[----:B------:R-:W-:Y:S01]  /*07d0*/  NOP ;  /* 0x0000000000007918 */ /* 0x000fe20000000000 */
[----:B--2---:R-:W-:-:S13]  /*07e0*/  ISETP.NE.AND P0, PT, R2, 0x3, PT ;  /* 0x000000030200780c */ /* 0x004fda0003f05270 */
[----:B------:R-:W-:Y:S05]  /*07f0*/  @P0 BRA `(.L_x_11) ;  /* 0x0000000000300947 */ /* 0x000fea0003800000 */
[----:B-1----:R-:W1:Y:S01]  /*0800*/  S2UR UR5, SR_CgaCtaId ;  /* 0x00000000000579c3 */ /* 0x002e620000008800 */
        /* <DEDUP_REMOVED lines=8> */
[----:B-1----:R2:W1:Y:S01]  /*0890*/  SYNCS.EXCH.64 URZ, [UR5+0x70], UR10 ;  /* 0x0000700a05ff75b2 */ /* 0x0024620008000100 */
[----:B------:R2:W1:Y:S02]  /*08a0*/  SYNCS.EXCH.64 URZ, [UR5+0x78], UR10 ;  /* 0x0000780a05ff75b2 */ /* 0x0004640008000100 */
[----:B--2---:R-:W-:Y:S01]  /*08b0*/  NOP ;  /* 0x0000000000007918 */ /* 0x004fe20000000000 */
.L_x_11:
[----:B------:R-:W2:Y:S01]  /*08c0*/  SHFL.IDX PT, R2, R101, RZ, 0x1f ;  /* 0x00001fff65027589 */ /* 0x000ea200000e0000 */
[----:B------:R-:W-:Y:S01]  /*08d0*/  NOP ;  /* 0x0000000000007918 */ /* 0x000fe20000000000 */
[----:B--2---:R-:W-:-:S13]  /*08e0*/  ISETP.NE.AND P0, PT, R2, 0x4, PT ;  /* 0x000000040200780c */ /* 0x004fda0003f05270 */
[----:B------:R-:W-:Y:S05]  /*08f0*/  @P0 BRA `(.L_x_12) ;  /* 0x00000000004c0947 */ /* 0x000fea0003800000 */
[----:B-1----:R-:W1:Y:S01]  /*0900*/  S2UR UR5, SR_CgaCtaId ;  /* 0x00000000000579c3 */ /* 0x002e620000008800 */
[----:B------:R-:W-:Y:S01]  /*0910*/  UMOV UR9, 0x100 ;  /* 0x0000010000097882 */ /* 0x000fe20000000000 */
[----:B------:R-:W-:Y:S01]  /*0920*/  UMOV UR7, 0x400 ;  /* 0x0000040000077882 */ /* 0x000fe20000000000 */
[----:B------:R-:W-:Y:S01]  /*0930*/  USEL UR9, UR9, 0xe0, UP2 ;  /* 0x000000e009097887 */ /* 0x000fe20009000000 */
[----:B------:R-:W-:Y:S01]  /*0940*/  UMOV UR4, 0x1 ;  /* 0x0000000100047882 */ /* 0x000fe20000000000 */
[----:B------:R-:W-:Y:S01]  /*0950*/  ELECT P0, URZ, PT ;  /* 0x0000000000ff782f */ /* 0x000fe20003800000 */
[----:B------:R-:W-:-:S04]  /*0960*/  UIADD3 UR10, UPT, UPT, -UR4, 0x100000, URZ ;  /* 0x00100000040a7890 */ /* 0x000fc8000fffe1ff */
[----:B------:R-:W-:Y:S02]  /*0970*/  USHF.L.U32 UR11, UR10, 0xb, URZ ;  /* 0x0000000b0a0b7899 */ /* 0x000fe400080006ff */
[----:B------:R-:W-:Y:S02]  /*0980*/  USHF.L.U32 UR10, UR10, 0x1, URZ ;  /* 0x000000010a0a7899 */ /* 0x000fe400080006ff */
[----:B------:R-:W-:-:S04]  /*0990*/  UIADD3 UR12, UPT, UPT, -UR9, 0x100000, URZ ;  /* 0x00100000090c7890 */ /* 0x000fc8000fffe1ff */
[----:B------:R-:W-:Y:S02]  /*09a0*/  USHF.L.U32 UR13, UR12, 0xb, URZ ;  /* 0x0000000b0c0d7899 */ /* 0x000fe400080006ff */
[----:B------:R-:W-:Y:S02]  /*09b0*/  USHF.L.U32 UR12, UR12, 0x1, URZ ;  /* 0x000000010c0c7899 */ /* 0x000fe400080006ff */
[----:B-1----:R-:W-:Y:S01]  /*09c0*/  ULEA UR5, UR5, UR7, 0x18 ;  /* 0x0000000705057291 */ /* 0x002fe2000f8ec0ff */
[----:B------:R-:W1:Y:S11]  /*09d0*/  FENCE.VIEW.ASYNC.S ;  /* 0x00000000000073c6 */ /* 0x000e760000000000 */
[----:B-1----:R2:W1:Y:S01]  /*09e0*/  SYNCS.EXCH.64 URZ, [UR5+0x80], UR10 ;  /* 0x0000800a05ff75b2 */ /* 0x0024620008000100 */
[----:B------:R2:W1:Y:S01]  /*09f0*/  SYNCS.EXCH.64 URZ, [UR5+0x90], UR12 ;  /* 0x0000900c05ff75b2 */ /* 0x0004620008000100 */
[----:B------:R2:W1:Y:S01]  /*0a00*/  SYNCS.EXCH.64 URZ, [UR5+0x88], UR10 ;  /* 0x0000880a05ff75b2 */ /* 0x0004620008000100 */
[----:B------:R2:W1:Y:S02]  /*0a10*/  SYNCS.EXCH.64 URZ, [UR5+0x98], UR12 ;  /* 0x0000980c05ff75b2 */ /* 0x0004640008000100 */
[----:B--2---:R-:W-:Y:S01]  /*0a20*/  NOP ;  /* 0x0000000000007918 */ /* 0x004fe20000000000 */
.L_x_12:
        /* <DEDUP_REMOVED lines=26> */
.L_x_13:
        /* <DEDUP_REMOVED lines=18> */
.L_x_14:
[----:B-1----:R-:W1:Y:S01]  /*0cf0*/  S2UR UR5, SR_CTAID.X ;  /* 0x00000000000579c3 */ /* 0x002e620000002500 */
[----:B------:R-:W-:-:S05]  /*0d00*/  CS2R.32 R95, SR_CgaSize ;  /* 0x00000000005f7805 */ /* 0x000fca0000008a00 */
[----:B------:R-:W-:-:S05]  /*0d10*/  IMAD R95, R95, -0xa0, RZ ;  /* 0xffffff605f5f7824 */ /* 0x000fca00078e02ff */
[----:B------:R-:W-:-:S14]  /*0d20*/  R2UR UR9, R95 ;  /* 0x000000005f0972ca */ /* 0x000fdc00000e0000 */
[----:B------:R-:W2:Y:S01]  /*0d30*/  LDCU UR9, c[0x0][UR9+0x2b0] ;  /* 0x00005600090977ac */ /* 0x000ea20008000800 */
[----:B------:R-:W-:Y:S01]  /*0d40*/  NOP ;  /* 0x0000000000007918 */ /* 0x000fe20000000000 */
[----:B------:R-:W-:-:S05]  /*0d50*/  CS2R.32 R95, SR_CgaSize ;  /* 0x00000000005f7805 */ /* 0x000fca0000008a00 */
[----:B------:R-:W-:-:S05]  /*0d60*/  IMAD R95, R95, -0xa0, RZ ;  /* 0xffffff605f5f7824 */ /* 0x000fca00078e02ff */
[----:B------:R-:W-:-:S14]  /*0d70*/  R2UR UR7, R95 ;  /* 0x000000005f0772ca */ /* 0x000fdc00000e0000 */
[----:B------:R-:W3:Y:S01]  /*0d80*/  LDCU UR7, c[0x0][UR7+0x2b4] ;  /* 0x00005680070777ac */ /* 0x000ee20008000800 */
[----:B------:R-:W4:Y:S08]  /*0d90*/  S2UR UR4, SR_CTAID.Y ;  /* 0x00000000000479c3 */ /* 0x000f300000002600 */
[----:B------:R-:W3:Y:S01]  /*0da0*/  LDC R10, c[0x0][0xb24] ;  /* 0x0002c900ff0a7b82 */ /* 0x000ee20000000800 */
[----:B-1----:R-:W-:-:S02]  /*0db0*/  I2FP.F32.U32 R95, UR5 ;  /* 0x00000005005f7c45 */ /* 0x002fc40008201000 */
[----:B------:R-:W-:-:S05]  /*0dc0*/  CS2R.32 R3, SR_CgaSize ;  /* 0x0000000000037805 */ /* 0x000fca0000008a00 */
[----:B------:R-:W-:-:S06]  /*0dd0*/  IMAD R3, R3, -0xa0, RZ ;  /* 0xffffff6003037824 */ /* 0x000fcc00078e02ff */
[----:B------:R-:W1:Y:S01]  /*0de0*/  LDC R3, c[0x0][R3+0x2a0] ;  /* 0x0000a80003037b82 */ /* 0x000e620000000800 */
[----:B------:R-:W-:Y:S01]  /*0df0*/  MOV R15, UR5 ;  /* 0x00000005000f7c02 */ /* 0x000fe20008000f00 */
[----:B--2---:R-:W-:Y:S01]  /*0e00*/  FMUL R95, R95, UR9 ;  /* 0x000000095f5f7c20 */ /* 0x004fe20008400000 */
[----:B----4-:R-:W-:Y:S02]  /*0e10*/  I2FP.F32.U32 R94, UR4 ;  /* 0x00000004005e7c45 */ /* 0x010fe40008201000 */
[----:B------:R-:W-:-:S05]  /*0e20*/  CS2R.32 R2, SR_CgaSize ;  /* 0x0000000000027805 */ /* 0x000fca0000008a00 */
[----:B------:R-:W-:-:S06]  /*0e30*/  IMAD R2, R2, -0xa0, RZ ;  /* 0xffffff6002027824 */ /* 0x000fcc00078e02ff */
[----:B------:R-:W2:Y:S01]  /*0e40*/  LDC R2, c[0x0][R2+0x2a4] ;  /* 0x0000a90002027b82 */ /* 0x000ea20000000800 */
[----:B------:R-:W-:Y:S01]  /*0e50*/  MOV R14, UR4 ;  /* 0x00000004000e7c02 */ /* 0x000fe20008000f00 */
[----:B------:R-:W4:Y:S01]  /*0e60*/  F2I.U32.TRUNC.NTZ R95, R95 ;  /* 0x0000005f005f7305 */ /* 0x000f22000020f000 */
[----:B---3--:R-:W-:-:S05]  /*0e70*/  FMUL R94, R94, UR7 ;  /* 0x000000075e5e7c20 */ /* 0x008fca0008400000 */
[----:B------:R-:W-:Y:S01]  /*0e80*/  BAR.SYNC.DEFER_BLOCKING 0x0 ;  /* 0x0000000000007b1d */ /* 0x000fe20000010000 */
[----:B------:R-:W-:-:S05]  /*0e90*/  ISETP.GE.AND P0, PT, R10, 0x1, PT ;  /* 0x000000010a00780c */ /* 0x000fca0003f06270 */
[----:B------:R-:W3:Y:S02]  /*0ea0*/  F2I.U32.TRUNC.NTZ R94, R94 ;  /* 0x0000005e005e7305 */ /* 0x000ee4000020f000 */
[----:B------:R-:W2:Y:S01]  /*0eb0*/  S2UR UR36, SR_CTAID.Z ;  /* 0x00000000002479c3 */ /* 0x000ea20000002700 */
[----:B----4-:R-:W-:-:S05]  /*0ec0*/  IADD3 R95, PT, PT, -R95, RZ, RZ ;  /* 0x000000ff5f5f7210 */ /* 0x010fca0007ffe1ff */
[----:B-1----:R-:W-:Y:S01]  /*0ed0*/  IMAD R95, R3, R95, UR5 ;  /* 0x00000005035f7e24 */ /* 0x002fe2000f8e025f */
[----:B---3--:R-:W-:-:S05]  /*0ee0*/  IADD3 R94, PT, PT, -R94, RZ, RZ ;  /* 0x000000ff5e5e7210 */ /* 0x008fca0007ffe1ff */
[----:B--2---:R-:W-:Y:S01]  /*0ef0*/  IMAD R94, R2, R94, UR4 ;  /* 0x00000004025e7e24 */ /* 0x004fe2000f8e025e */
[----:B------:R-:W-:Y:S06]  /*0f00*/  @!P0 BRA `(.L_x_15) ;  /* 0x0000000000b88947 */ /* 0x000fec0003800000 */
[----:B------:R-:W1:Y:S01]  /*0f10*/  LDC.64 R4, c[0x0][0xb18] ;  /* 0x0002c600ff047b82 */ /* 0x000e620000000a00 */
[----:B------:R-:W-:-:S07]  /*0f20*/  ISETP.NE.AND P0, PT, R10, 0x1, PT ;  /* 0x000000010a00780c */ /* 0x000fce0003f05270 */
[----:B------:R-:W2:Y:S08]  /*0f30*/  LDC R9, c[0x0][0xb0c] ;  /* 0x0002c300ff097b82 */ /* 0x000eb00000000800 */
[----:B------:R-:W3:Y:S08]  /*0f40*/  LDC R12, c[0x0][0x370] ;  /* 0x0000dc00ff0c7b82 */ /* 0x000ef00000000800 */
[----:B------:R-:W4:Y:S01]  /*0f50*/  LDC R11, c[0x0][0x374] ;  /* 0x0000dd00ff0b7b82 */ /* 0x000f220000000800 */
[----:B-1----:R-:W-:-:S07]  /*0f60*/  ISETP.NE.AND P1, PT, R4, 0x1, PT ;  /* 0x000000010400780c */ /* 0x002fce0003f25270 */
[----:B------:R-:W3:Y:S01]  /*0f70*/  LDC.64 R6, c[0x0][0xb10] ;  /* 0x0002c400ff067b82 */ /* 0x000ee20000000a00 */
[----:B--2---:R-:W-:-:S07]  /*0f80*/  ISETP.NE.AND P2, PT, R9, 0x1, PT ;  /* 0x000000010900780c */ /* 0x004fce0003f45270 */
[----:B------:R-:W1:Y:S08]  /*0f90*/  LDC R8, c[0x0][0xb20] ;  /* 0x0002c800ff087b82 */ /* 0x000e700000000800 */
[----:B------:R-:W2:Y:S01]  /*0fa0*/  LDC.64 R2, c[0x0][0xb28] ;  /* 0x0002ca00ff027b82 */ /* 0x000ea20000000a00 */
[----:B----4-:R-:W-:-:S04]  /*0fb0*/  IMAD.HI.U32 R13, R11, R5, RZ ;  /* 0x000000050b0d7227 */ /* 0x010fc800078e00ff */
[----:B------:R-:W-:-:S04]  /*0fc0*/  IMAD.HI.U32 R5, R14, R5, RZ ;  /* 0x000000050e057227 */ /* 0x000fc800078e00ff */
[----:B---3--:R-:W-:-:S05]  /*0fd0*/  IMAD.HI.U32 R16, R12, R6, RZ ;  /* 0x000000060c107227 */ /* 0x008fca00078e00ff */
[-C--:B------:R-:W-:Y:S01]  /*0fe0*/  @P2 SHF.R.U32.HI R12, RZ, R7.reuse, R16 ;  /* 0x00000007ff0c2219 */ /* 0x080fe20000011610 */
[----:B------:R-:W-:Y:S01]  /*0ff0*/  IMAD.HI.U32 R16, R15, R6, RZ ;  /* 0x000000060f107227 */ /* 0x000fe200078e00ff */
[-C--:B-1----:R-:W-:Y:S02]  /*1000*/  @P1 SHF.R.U32.HI R11, RZ, R8.reuse, R13 ;  /* 0x00000008ff0b1219 */ /* 0x082fe4000001160d */
[----:B------:R-:W-:Y:S02]  /*1010*/  SHF.R.U32.HI R5, RZ, R8, R5 ;  /* 0x00000008ff057219 */ /* 0x000fe40000011605 */
[----:B------:R-:W-:Y:S02]  /*1020*/  SHF.R.U32.HI R16, RZ, R7, R16 ;  /* 0x00000007ff107219 */ /* 0x000fe40000011610 */
[----:B------:R-:W-:Y:S01]  /*1030*/  SEL R5, R14, R5, !P1 ;  /* 0x000000050e057207 */ /* 0x000fe20004800000 */
[----:B--2---:R-:W-:Y:S01]  /*1040*/  IMAD.HI.U32 R13, R11, R2, RZ ;  /* 0x000000020b0d7227 */ /* 0x004fe200078e00ff */
[----:B------:R-:W-:-:S03]  /*1050*/  SEL R16, R15, R16, !P2 ;  /* 0x000000100f107207 */ /* 0x000fc60005000000 */
[----:B------:R-:W-:Y:S01]  /*1060*/  IMAD.HI.U32 R6, R12, R2, RZ ;  /* 0x000000020c067227 */ /* 0x000fe200078e00ff */
[----:B------:R-:W-:-:S04]  /*1070*/  @P0 SHF.R.U32.HI R11, RZ, R3, R13 ;  /* 0x00000003ff0b0219 */ /* 0x000fc8000001160d */
[----:B------:R-:W-:Y:S01]  /*1080*/  @P0 SHF.R.U32.HI R12, RZ, R3, R6 ;  /* 0x00000003ff0c0219 */ /* 0x000fe20000011606 */
[----:B------:R-:W-:-:S04]  /*1090*/  IMAD R11, R11, R10, RZ ;  /* 0x0000000a0b0b7224 */ /* 0x000fc800078e02ff */
[----:B------:R-:W-:Y:S01]  /*10a0*/  IMAD R6, R12, R10, RZ ;  /* 0x0000000a0c067224 */ /* 0x000fe200078e02ff */
[----:B------:R-:W-:-:S04]  /*10b0*/  ISETP.GE.AND P1, PT, R5, R11, PT ;  /* 0x0000000b0500720c */ /* 0x000fc80003f26270 */
[----:B------:R-:W-:Y:S01]  /*10c0*/  ISETP.GE.OR P1, PT, R16, R6, P1 ;  /* 0x000000061000720c */ /* 0x000fe20000f26670 */
[----:B------:R-:W-:-:S05]  /*10d0*/  IMAD.HI.U32 R6, R5, R2, RZ ;  /* 0x0000000205067227 */ /* 0x000fca00078e00ff */
[----:B------:R-:W-:-:S04]  /*10e0*/  SHF.R.U32.HI R6, RZ, R3, R6 ;  /* 0x00000003ff067219 */ /* 0x000fc80000011606 */
[----:B------:R-:W-:-:S03]  /*10f0*/  SEL R6, R5, R6, !P0 ;  /* 0x0000000605067207 */ /* 0x000fc60004000000 */
[----:B------:R-:W-:Y:S01]  /*1100*/  @!P1 IMAD.HI.U32 R7, R16, R2, RZ ;  /* 0x0000000210079227 */ /* 0x000fe200078e00ff */
[----:B------:R-:W-:-:S04]  /*1110*/  IADD3 R2, PT, PT, -R6, RZ, RZ ;  /* 0x000000ff06027210 */ /* 0x000fc80007ffe1ff */
[----:B------:R-:W-:Y:S01]  /*1120*/  @!P1 SHF.R.U32.HI R3, RZ, R3, R7 ;  /* 0x00000003ff039219 */ /* 0x000fe20000011607 */
[----:B------:R-:W-:Y:S01]  /*1130*/  IMAD R2, R10, R2, R5 ;  /* 0x000000020a027224 */ /* 0x000fe200078e0205 */
[----:B------:R-:W-:Y:S02]  /*1140*/  IADD3 R7, PT, PT, -R5, RZ, RZ ;  /* 0x000000ff05077210 */ /* 0x000fe40007ffe1ff */
[----:B------:R-:W-:-:S03]  /*1150*/  @!P1 SEL R3, R16, R3, !P0 ;  /* 0x0000000310039207 */ /* 0x000fc60004000000 */
[----:B------:R-:W-:Y:S02]  /*1160*/  IMAD R7, R4, R7, R14 ;  /* 0x0000000704077224 */ /* 0x000fe400078e020e */
[--C-:B------:R-:W-:Y:S02]  /*1170*/  @!P1 IMAD.IADD R6, R6, 0x1, -R3.reuse ;  /* 0x0000000106069824 */ /* 0x100fe400078e0a03 */
[----:B------:R-:W-:Y:S01]  /*1180*/  @!P1 IMAD R3, R2, R12, R3 ;  /* 0x0000000c02039224 */ /* 0x000fe200078e0203 */
[----:B------:R-:W-:Y:S01]  /*1190*/  IADD3 R2, PT, PT, -R16, RZ, RZ ;  /* 0x000000ff10027210 */ /* 0x000fe20007ffe1ff */
[----:B------:R-:W-:Y:S02]  /*11a0*/  @!P1 IMAD R5, R6, R10, R16 ;  /* 0x0000000a06059224 */ /* 0x000fe400078e0210 */
[----:B------:R-:W-:Y:S02]  /*11b0*/  @!P1 IMAD.MOV.U32 R16, RZ, RZ, R3 ;  /* 0x000000ffff109224 */ /* 0x000fe400078e0003 */
[----:B------:R-:W-:-:S02]  /*11c0*/  IMAD R2, R9, R2, R15 ;  /* 0x0000000209027224 */ /* 0x000fc400078e020f */
[----:B------:R-:W-:Y:S02]  /*11d0*/  IMAD R14, R5, R4, R7 ;  /* 0x00000004050e7224 */ /* 0x000fe400078e0207 */
[----:B------:R-:W-:Y:S02]  /*11e0*/  IMAD R15, R16, R9, R2 ;  /* 0x00000009100f7224 */ /* 0x000fe400078e0202 */
.L_x_15:
[----:B------:R-:W1:Y:S01]  /*11f0*/  LDCU UR4, c[0x0][0xb30] ;  /* 0x00016600ff0477ac */ /* 0x000e620008000800 */
[----:B------:R-:W2:Y:S08]  /*1200*/  S2UR UR37, SR_CgaCtaId ;  /* 0x00000000002579c3 */ /* 0x000eb00000008800 */
[----:B------:R-:W3:Y:S01]  /*1210*/  LDC R40, c[0x0][0xb24] ;  /* 0x0002c900ff287b82 */ /* 0x000ee20000000800 */
[----:B-1----:R-:W-:-:S09]  /*1220*/  UISETP.NE.AND UP1, UPT, UR4, 0x1, UPT ;  /* 0x000000010400788c */ /* 0x002fd2000bf25270 */
[----:B--2---:R-:W-:Y:S05]  /*1230*/  BRA.U UP1, `(.L_x_16) ;  /* 0x0000000101407547 */ /* 0x004fea000b800000 */
[----:B------:R-:W1:Y:S08]  /*1240*/  LDC.64 R4, c[0x0][0xb10] ;  /* 0x0002c400ff047b82 */ /* 0x000e700000000a00 */
[----:B------:R-:W2:Y:S08]  /*1250*/  LDC.64 R2, c[0x0][0xb18] ;  /* 0x0002c600ff027b82 */ /* 0x000eb00000000a00 */
[----:B------:R-:W4:Y:S08]  /*1260*/  LDC R6, c[0x0][0xb20] ;  /* 0x0002c800ff067b82 */ /* 0x000f300000000800 */
[----:B------:R-:W3:Y:S01]  /*1270*/  LDC R7, c[0x0][0xb0c] ;  /* 0x0002c300ff077b82 */ /* 0x000ee20000000800 */
[----:B-1----:R-:W-:-:S05]  /*1280*/  IMAD.HI.U32 R4, R15, R4, RZ ;  /* 0x000000040f047227 */ /* 0x002fca00078e00ff */
[----:B------:R-:W-:Y:S01]  /*1290*/  SHF.R.U32.HI R4, RZ, R5, R4 ;  /* 0x00000005ff047219 */ /* 0x000fe20000011604 */
[----:B--2---:R-:W-:Y:S01]  /*12a0*/  IMAD.HI.U32 R3, R14, R3, RZ ;  /* 0x000000030e037227 */ /* 0x004fe200078e00ff */
[----:B------:R-:W-:-:S04]  /*12b0*/  ISETP.NE.AND P0, PT, R2, 0x1, PT ;  /* 0x000000010200780c */ /* 0x000fc80003f05270 */
[----:B----4-:R-:W-:-:S04]  /*12c0*/  SHF.R.U32.HI R3, RZ, R6, R3 ;  /* 0x00000006ff037219 */ /* 0x010fc80000011603 */
[----:B------:R-:W-:Y:S02]  /*12d0*/  SEL R3, R14, R3, !P0 ;  /* 0x000000030e037207 */ /* 0x000fe40004000000 */
[----:B---3--:R-:W-:-:S04]  /*12e0*/  ISETP.NE.AND P1, PT, R7, 0x1, PT ;  /* 0x000000010700780c */ /* 0x008fc80003f25270 */
[----:B------:R-:W-:-:S05]  /*12f0*/  SEL R4, R15, R4, !P1 ;  /* 0x000000040f047207 */ /* 0x000fca0004800000 */
[----:B------:R-:W-:Y:S02]  /*1300*/  IMAD.IADD R5, R3, 0x1, -R4 ;  /* 0x0000000103057824 */ /* 0x000fe400078e0a04 */
[----:B------:R-:W-:Y:S02]  /*1310*/  IMAD.IADD R3, R4, 0x1, -R3 ;  /* 0x0000000104037824 */ /* 0x000fe400078e0a03 */
[----:B------:R-:W-:Y:S02]  /*1320*/  IMAD R15, R5, R7, R15 ;  /* 0x00000007050f7224 */ /* 0x000fe400078e020f */
[----:B------:R-:W-:-:S07]  /*1330*/  IMAD R14, R3, R2, R14 ;  /* 0x00000002030e7224 */ /* 0x000fce00078e020e */
.L_x_16:
[----:B------:R-:W-:Y:S01]  /*1340*/  BAR.SYNC.DEFER_BLOCKING 0x0 ;  /* 0x0000000000007b1d */ /* 0x000fe20000010000 */
[----:B------:R-:W-:Y:S01]  /*1350*/  UISETP.NE.AND UP1, UPT, UR8, 0x2, UPT ;  /* 0x000000020800788c */ /* 0x000fe2000bf25270 */
[----:B------:R-:W-:Y:S02]  /*1360*/  ISETP.NE.OR P5, PT, R0, 0x2, !P5 ;  /* 0x000000020000780c */ /* 0x000fe40006fa5670 */
[----:B------:R-:W-:-:S06]  /*1370*/  LOP3.LUT R2, R108, 0x1f, RZ, 0xc0, !PT ;  /* 0x0000001f6c027812 */ /* 0x000fcc00078ec0ff */
[----:B------:R-:W-:Y:S05]  /*1380*/  BRA.U UP1, `(.L_x_17) ;  /* 0x0000001101387547 */ /* 0x000fea000b800000 */
[----:B------:R-:W1:Y:S01]  /*1390*/  LDCU UR13, c[0x0][0x38c] ;  /* 0x00007180ff0d77ac */ /* 0x000e620008000800 */
[----:B------:R-:W2:Y:S01]  /*13a0*/  LDC R8, c[0x0][0x370] ;  /* 0x0000dc00ff087b82 */ /* 0x000ea20000000800 */
[----:B------:R-:W-:Y:S01]  /*13b0*/  PLOP3.LUT P1, PT, PT, PT, UP2, 0x80, 0x8 ;  /* 0x000000000008781c */ /* 0x000fe20003f2f028 */
[----:B------:R-:W-:Y:S01]  /*13c0*/  IMAD.MOV.U32 R17, RZ, RZ, 0x1 ;  /* 0x00000001ff117424 */ /* 0x000fe200078e00ff */
[----:B------:R-:W-:Y:S01]  /*13d0*/  ISETP.EQ.OR P4, PT, R2, RZ, P5 ;  /* 0x000000ff0200720c */ /* 0x000fe20002f82670 */
[----:B------:R-:W-:Y:S01]  /*13e0*/  IMAD.MOV.U32 R16, RZ, RZ, RZ ;  /* 0x000000ffff107224 */ /* 0x000fe200078e00ff */
[----:B------:R-:W-:Y:S02]  /*13f0*/  PLOP3.LUT P1, PT, P1, PT, PT, 0x8, 0x80 ;  /* 0x000000000080781c */ /* 0x000fe40000f2e170 */
[----:B------:R-:W-:Y:S01]  /*1400*/  CS2R R12, SRZ ;  /* 0x00000000000c7805 */ /* 0x000fe2000001ff00 */
[----:B------:R-:W-:Y:S01]  /*1410*/  IMAD.MOV.U32 R11, RZ, RZ, 0x1 ;  /* 0x00000001ff0b7424 */ /* 0x000fe200078e00ff */
[----:B------:R-:W4:Y:S01]  /*1420*/  LDC R0, c[0x0][0x374] ;  /* 0x0000dd00ff007b82 */ /* 0x000f220000000800 */
[----:B------:R-:W2:Y:S01]  /*1430*/  LDCU.64 UR22, c[0x0][0x348] ;  /* 0x00006900ff1677ac */ /* 0x000ea20008000a00 */
[----:B------:R-:W-:Y:S01]  /*1440*/  UMOV UR6, URZ ;  /* 0x000000ff00067c82 */ /* 0x000fe20008000000 */
[----:B-1----:R-:W-:-:S04]  /*1450*/  UIADD3 UR5, UPT, UPT, UR13, 0x1f, URZ ;  /* 0x0000001f0d057890 */ /* 0x002fc8000fffe0ff */
[----:B------:R-:W-:-:S04]  /*1460*/  USHF.R.S32.HI UR4, URZ, 0x1f, UR5 ;  /* 0x0000001fff047899 */ /* 0x000fc80008011405 */
[----:B------:R-:W-:-:S04]  /*1470*/  ULEA.HI UR4, UR4, UR5, URZ, 0x5 ;  /* 0x0000000504047291 */ /* 0x000fc8000f8f28ff */
[----:B------:R-:W-:Y:S02]  /*1480*/  USHF.R.S32.HI UR15, URZ, 0x5, UR4 ;  /* 0x00000005ff0f7899 */ /* 0x000fe40008011404 */
[----:B------:R-:W-:Y:S02]  /*1490*/  UIADD3 UR4, UPT, UPT, UR13, -0x1, URZ ;  /* 0xffffffff0d047890 */ /* 0x000fe4000fffe0ff */
[----:B------:R-:W-:Y:S02]  /*14a0*/  UISETP.LT.U32.AND UP0, UPT, UR15, 0x3, UPT ;  /* 0x000000030f00788c */ /* 0x000fe4000bf01070 */
[----:B------:R-:W-:Y:S02]  /*14b0*/  UISETP.GE.U32.AND UP1, UPT, UR4, -0x3f, UPT ;  /* 0xffffffc10400788c */ /* 0x000fe4000bf26070 */
[----:B------:R-:W-:Y:S02]  /*14c0*/  USEL UR14, UR15, 0x3, UP0 ;  /* 0x000000030f0e7887 */ /* 0x000fe40008000000 */
[----:B------:R-:W-:-:S02]  /*14d0*/  UIADD3 UR13, UPT, UPT, UR13, 0x3e, URZ ;  /* 0x0000003e0d0d7890 */ /* 0x000fc4000fffe0ff */
[----:B------:R-:W-:Y:S02]  /*14e0*/  UIADD3 UR5, UPT, UPT, UR14, -0x1, URZ ;  /* 0xffffffff0e057890 */ /* 0x000fe4000fffe0ff */
[----:B------:R-:W-:-:S03]  /*14f0*/  UIADD3 UR7, UPT, UPT, UR15, -UR14, URZ ;  /* 0x8000000e0f077290 */ /* 0x000fc6000fffe0ff */
[----:B------:R-:W-:-:S04]  /*1500*/  @UP1 UIADD3 UR5, UPT, UPT, UR14, URZ, URZ ;  /* 0x000000ff0e051290 */ /* 0x000fc8000fffe0ff */
[----:B--2---:R-:W-:-:S12]  /*1510*/  UIADD3 UR5, UPT, UPT, UR5, 0x1, URZ ;  /* 0x0000000105057890 */ /* 0x004fd8000fffe0ff */
.L_x_35:
[----:B------:R-:W-:Y:S01]  /*1520*/  UISETP.NE.AND UP0, UPT, UR37, URZ, UPT ;  /* 0x000000ff2500728c */ /* 0x000fe2000bf05270 */
[----:B------:R-:W1:Y:S08]  /*1530*/  S2UR UR37, SR_CgaCtaId ;  /* 0x00000000002579c3 */ /* 0x000e700000008800 */
[----:B------:R-:W-:Y:S05]  /*1540*/  BRA.U UP0, `(.L_x_18) ;  /* 0x0000000100347547 */ /* 0x000fea000b800000 */
[----:B------:R-:W2:Y:S01]  /*1550*/  S2R R2, SR_CgaCtaId ;  /* 0x0000000000027919 */ /* 0x000ea20000008800 */
[----:B------:R-:W-:-:S04]  /*1560*/  MOV R3, 0x400 ;  /* 0x0000040000037802 */ /* 0x000fc80000000f00 */
[----:B--2---:R-:W-:Y:S02]  /*1570*/  LEA R2, R2, R3, 0x18 ;  /* 0x0000000302027211 */ /* 0x004fe400078ec0ff */
[----:B------:R-:W-:-:S03]  /*1580*/  SHF.L.U32 R3, R11, 0x1f, RZ ;  /* 0x0000001f0b037819 */ /* 0x000fc600000006ff */
[----:B------:R-:W-:-:S04]  /*1590*/  IMAD R2, R12, 0x8, R2 ;  /* 0x000000080c027824 */ /* 0x000fc800078e0202 */
[----:B------:R-:W2:Y:S02]  /*15a0*/  SYNCS.PHASECHK.TRANS64.TRYWAIT P0, [R2+URZ+0xf0], R3 ;  /* 0x0000f003020075a7 */ /* 0x000ea400080011ff */
[----:B--2---:R-:W-:Y:S05]  /*15b0*/  @!P0 BRA `(.L_x_19) ;  /* 0x00000078000c8947 */ /* 0x004fea0003800000 */
.L_x_124:
[----:B------:R-:W-:Y:S01]  /*15c0*/  VIADD R12, R12, 0x1 ;  /* 0x000000010c0c7836 */ /* 0x000fe20000000000 */
[----:B------:R2:W-:Y:S04]  /*15d0*/  SYNCS.ARRIVE.TRANS64.A1T0 RZ, [R2+URZ+0xe0], RZ ;  /* 0x0000e0ff02ff79a7 */ /* 0x0005e800081000ff */
[----:B------:R-:W-:-:S04]  /*15e0*/  ISETP.NE.AND P0, PT, R12, 0x2, PT ;  /* 0x000000020c00780c */ /* 0x000fc80003f05270 */
[----:B------:R-:W-:Y:S02]  /*15f0*/  SEL R12, R12, RZ, P0 ;  /* 0x000000ff0c0c7207 */ /* 0x000fe40000000000 */
[----:B--2---:R-:W-:-:S04]  /*1600*/  SEL R2, RZ, 0x1, P0 ;  /* 0x00000001ff027807 */ /* 0x004fc80000000000 */
[----:B------:R-:W-:-:S07]  /*1610*/  LOP3.LUT R11, R11, R2, RZ, 0x3c, !PT ;  /* 0x000000020b0b7212 */ /* 0x000fce00078e3cff */
.L_x_18:
[----:B------:R-:W-:Y:S01]  /*1620*/  UMOV UR4, 0x400 ;  /* 0x0000040000047882 */ /* 0x000fe20000000000 */
[----:B------:R-:W-:Y:S01]  /*1630*/  SHF.L.U32 R2, R17, 0x1f, RZ ;  /* 0x0000001f11027819 */ /* 0x000fe200000006ff */
[----:B-1----:R-:W-:Y:S01]  /*1640*/  ULEA UR4, UR37, UR4, 0x18 ;  /* 0x0000000425047291 */ /* 0x002fe2000f8ec0ff */
[----:B------:R-:W-:Y:S01]  /*1650*/  R2UR UR35, R15 ;  /* 0x000000000f2372ca */ /* 0x000fe200000e0000 */
[----:B------:R-:W-:Y:S01]  /*1660*/  UISETP.GE.U32.AND UP0, UPT, UR13, 0x3f, UPT ;  /* 0x0000003f0d00788c */ /* 0x000fe2000bf06070 */
[----:B------:R-:W-:Y:S01]  /*1670*/  R2UR UR11, R14 ;  /* 0x000000000e0b72ca */ /* 0x000fe200000e0000 */
[----:B------:R-:W-:Y:S01]  /*1680*/  ULEA UR8, UR6, UR4, 0x3 ;  /* 0x0000000406087291 */ /* 0x000fe2000f8e18ff */
[----:B------:R-:W-:-:S08]  /*1690*/  UMOV UR24, URZ ;  /* 0x000000ff00187c82 */ /* 0x000fd00008000000 */
[----:B------:R1:W2:Y:S01]  /*16a0*/  SYNCS.PHASECHK.TRANS64.TRYWAIT P0, [UR8+0x18], R2 ;  /* 0x00001802ff0075a7 */ /* 0x0002a20008001108 */
[----:B------:R-:W-:Y:S02]  /*16b0*/  USHF.L.U32 UR35, UR35, 0x6, URZ ;  /* 0x0000000623237899 */ /* 0x000fe400080006ff */
[----:B------:R-:W-:Y:S01]  /*16c0*/  USHF.L.U32 UR11, UR11, 0x8, URZ ;  /* 0x000000080b0b7899 */ /* 0x000fe200080006ff */
[----:B------:R-:W-:Y:S11]  /*16d0*/  BRA.U !UP0, `(.L_x_20) ;  /* 0x0000000108a87547 */ /* 0x000ff6000b800000 */
[----:B------:R-:W-:Y:S01]  /*16e0*/  UMOV UR16, URZ ;  /* 0x000000ff00107c82 */ /* 0x000fe20008000000 */
[----:B------:R-:W-:-:S05]  /*16f0*/  UMOV UR17, UR6 ;  /* 0x0000000600117c82 */ /* 0x000fca0008000000 */
.L_x_25:
[----:B-1----:R-:W-:Y:S01]  /*1700*/  ULEA UR33, UR17, UR4, 0x3 ;  /* 0x0000000411217291 */ /* 0x002fe2000f8e18ff */
[----:B--2---:R-:W-:Y:S01]  /*1710*/  @!P5 MOV R3, 0x2800 ;  /* 0x000028000003d802 */ /* 0x004fe20000000f00 */
[----:B--2---:R-:W-:Y:S10]  /*1720*/  @P0 BRA `(.L_x_21) ;  /* 0x00000000000c0947 */ /* 0x004ff40003800000 */
[----:B------:R-:W-:-:S04]  /*1730*/  SHF.L.U32 R4, R17, 0x1f, RZ ;  /* 0x0000001f11047819 */ /* 0x000fc800000006ff */
[----:B------:R-:W2:Y:S02]  /*1740*/  SYNCS.PHASECHK.TRANS64.TRYWAIT P0, [UR33+0x18], R4 ;  /* 0x00001804ff0075a7 */ /* 0x000ea40008001121 */
[----:B--2---:R-:W-:Y:S05]  /*1750*/  @!P0 BRA `(.L_x_22) ;  /* 0x0000007400b88947 */ /* 0x004fea0003800000 */
.L_x_21:
[----:B------:R2:W-:Y:S01]  /*1760*/  @!P5 SYNCS.ARRIVE.TRANS64 RZ, [UR33], R3 ;  /* 0x00000003ffffd9a7 */ /* 0x0005e20008000021 */
[----:B------:R-:W-:Y:S04]  /*1770*/  BSSY.RECONVERGENT B0, `(.L_x_23) ;  /* 0x0000003000007945 */ /* 0x000fe80003800200 */
[----:B------:R-:W-:Y:S05]  /*1780*/  @P4 BRA `(.L_x_24) ;  /* 0x0000000000044947 */ /* 0x000fea0003800000 */
[----:B------:R-:W-:Y:S05]  /*1790*/  BPT.TRAP 0x1 ;  /* 0x000000040000795c */ /* 0x000fea0000300000 */
.L_x_24:
[----:B------:R-:W-:Y:S05]  /*17a0*/  BSYNC.RECONVERGENT B0 ;  /* 0x0000000000007941 */ /* 0x000fea0003800200 */
.L_x_23:
[----:B------:R-:W-:Y:S02]  /*17b0*/  UIADD3 UR6, UPT, UPT, UR17, 0x1, URZ ;  /* 0x0000000111067890 */ /* 0x000fe4000fffe0ff */
[----:B------:R-:W-:Y:S02]  /*17c0*/  ULEA UR32, UR17, UR4, 0xb ;  /* 0x0000000411207291 */ /* 0x000fe4000f8e58ff */
[----:B------:R-:W-:Y:S02]  /*17d0*/  UISETP.NE.AND UP0, UPT, UR6, 0x3, UPT ;  /* 0x000000030600788c */ /* 0x000fe4000bf05270 */
[----:B------:R-:W-:Y:S02]  /*17e0*/  UIADD3 UR26, UP1, UPT, UR22, 0x80, URZ ;  /* 0x00000080161a7890 */ /* 0x000fe4000ff3e0ff */
[----:B------:R-:W-:Y:S02]  /*17f0*/  USEL UR9, URZ, 0x1, UP0 ;  /* 0x00000001ff097887 */ /* 0x000fe40008000000 */
[----:B------:R-:W-:-:S02]  /*1800*/  USEL UR6, UR6, URZ, UP0 ;  /* 0x000000ff06067287 */ /* 0x000fc40008000000 */
[----:B------:R-:W-:Y:S02]  /*1810*/  UIADD3 UR20, UP0, UPT, UR22, 0x180, URZ ;  /* 0x0000018016147890 */ /* 0x000fe4000ff1e0ff */
[----:B------:R-:W-:Y:S01]  /*1820*/  ULEA UR8, UR6, UR4, 0x3 ;  /* 0x0000000406087291 */ /* 0x000fe2000f8e18ff */
[----:B------:R-:W-:Y:S01]  /*1830*/  LOP3.LUT R17, R17, UR9, RZ, 0x3c, !PT ;  /* 0x0000000911117c12 */ /* 0x000fe2000f8e3cff */
[----:B------:R-:W-:Y:S02]  /*1840*/  USHF.L.U32 UR34, UR16, 0x5, URZ ;  /* 0x0000000510227899 */ /* 0x000fe400080006ff */
[----:B------:R-:W-:Y:S01]  /*1850*/  UIADD3.X UR27, UPT, UPT, URZ, UR23, URZ, UP1, !UPT ;  /* 0x00000017ff1b7290 */ /* 0x000fe20008ffe4ff */
[----:B-1----:R-:W-:Y:S01]  /*1860*/  SHF.L.U32 R2, R17, 0x1f, RZ ;  /* 0x0000001f11027819 */ /* 0x002fe200000006ff */
[----:B------:R-:W-:Y:S02]  /*1870*/  UIADD3 UR32, UPT, UPT, UR32, 0x6400, URZ ;  /* 0x0000640020207890 */ /* 0x000fe4000fffe0ff */
[----:B------:R-:W-:Y:S01]  /*1880*/  UIADD3.X UR21, UPT, UPT, URZ, UR23, URZ, UP0, !UPT ;  /* 0x00000017ff157290 */ /* 0x000fe200087fe4ff */
[----:B------:R1:W1:Y:S01]  /*1890*/  SYNCS.PHASECHK.TRANS64.TRYWAIT P0, [UR8+0x18], R2 ;  /* 0x00001802ff0075a7 */ /* 0x0002620008001108 */
[----:B------:R-:W-:Y:S01]  /*18a0*/  ULEA UR8, UR17, UR4, 0xd ;  /* 0x0000000411087291 */ /* 0x000fe2000f8e68ff */
[----:B------:R-:W-:Y:S01]  /*18b0*/  UMOV UR18, 0x0 ;  /* 0x0000000000127882 */ /* 0x000fe20000000000 */
[----:B------:R-:W-:-:S02]  /*18c0*/  UMOV UR19, 0x10000000 ;  /* 0x1000000000137882 */ /* 0x000fc40000000000 */
[----:B------:R-:W-:Y:S01]  /*18d0*/  UIADD3 UR8, UPT, UPT, UR8, 0x7c00, URZ ;  /* 0x00007c0008087890 */ /* 0x000fe2000fffe0ff */
[----:B------:R1:W-:Y:S01]  /*18e0*/  UTMALDG.3D [UR32], [UR26], desc[UR18] ;  /* 0x000012201a0075b4 */ /* 0x0003e20008011000 */
[----:B------:R-:W-:Y:S01]  /*18f0*/  UMOV UR12, UR36 ;  /* 0x00000024000c7c82 */ /* 0x000fe20008000000 */
[----:B------:R-:W-:Y:S01]  /*1900*/  UMOV UR9, UR33 ;  /* 0x0000002100097c82 */ /* 0x000fe20008000000 */
[----:B------:R-:W-:Y:S01]  /*1910*/  UMOV UR10, UR34 ;  /* 0x00000022000a7c82 */ /* 0x000fe20008000000 */
[----:B------:R-:W-:Y:S01]  /*1920*/  UIADD3 UR16, UPT, UPT, UR16, 0x1, URZ ;  /* 0x0000000110107890 */ /* 0x000fe2000fffe0ff */
[----:B------:R-:W-:Y:S01]  /*1930*/  UMOV UR24, UR5 ;  /* 0x0000000500187c82 */ /* 0x000fe20008000000 */
[----:B------:R-:W-:Y:S02]  /*1940*/  UMOV UR17, UR6 ;  /* 0x0000000600117c82 */ /* 0x000fe40008000000 */
[----:B------:R1:W-:Y:S01]  /*1950*/  UTMALDG.3D [UR8], [UR20], desc[UR18] ;  /* 0x00001208140075b4 */ /* 0x0003e20008011000 */
[----:B------:R-:W-:-:S09]  /*1960*/  UISETP.NE.AND UP0, UPT, UR16, UR5, UPT ;  /* 0x000000051000728c */ /* 0x000fd2000bf05270 */
[----:B------:R-:W-:Y:S05]  /*1970*/  BRA.U UP0, `(.L_x_25) ;  /* 0xfffffffd00607547 */ /* 0x000fea000b83ffff */
.L_x_20:
[----:B-1----:R-:W-:Y:S01]  /*1980*/  ULEA UR8, UR6, UR4, 0x3 ;  /* 0x0000000406087291 */ /* 0x002fe2000f8e18ff */
[----:B------:R-:W-:Y:S01]  /*1990*/  SHF.L.U32 R2, R17, 0x1f, RZ ;  /* 0x0000001f11027819 */ /* 0x000fe200000006ff */
[----:B------:R-:W-:Y:S01]  /*19a0*/  @!P1 SYNCS.ARRIVE.TRANS64.A1T0 RZ, [UR4+0x78], RZ ;  /* 0x000078ffffff99a7 */ /* 0x000fe20008100004 */
[----:B------:R-:W-:-:S06]  /*19b0*/  UISETP.GT.AND UP0, UPT, UR15, UR14, UPT ;  /* 0x0000000e0f00728c */ /* 0x000fcc000bf04270 */
[----:B--2---:R1:W2:Y:S03]  /*19c0*/  SYNCS.PHASECHK.TRANS64.TRYWAIT P0, [UR8+0x18], R2 ;  /* 0x00001802ff0075a7 */ /* 0x0042a60008001108 */
[----:B------:R-:W-:Y:S05]  /*19d0*/  BRA.U !UP0, `(.L_x_26) ;  /* 0x0000000108ac7547 */ /* 0x000fea000b800000 */
[----:B------:R-:W-:Y:S01]  /*19e0*/  UIADD3 UR21, UPT, UPT, UR7, UR24, URZ ;  /* 0x0000001807157290 */ /* 0x000fe2000fffe0ff */
[----:B------:R-:W-:-:S11]  /*19f0*/  UMOV UR25, UR6 ;  /* 0x0000000600197c82 */ /* 0x000fd60008000000 */
.L_x_31:
[----:B-1----:R-:W-:Y:S01]  /*1a00*/  ULEA UR17, UR25, UR4, 0x3 ;  /* 0x0000000419117291 */ /* 0x002fe2000f8e18ff */
[----:B--2---:R-:W-:Y:S01]  /*1a10*/  @!P5 MOV R3, 0x2800 ;  /* 0x000028000003d802 */ /* 0x004fe20000000f00 */
[----:B--2---:R-:W-:Y:S10]  /*1a20*/  @P0 BRA `(.L_x_27) ;  /* 0x00000000000c0947 */ /* 0x004ff40003800000 */
[----:B------:R-:W-:-:S04]  /*1a30*/  SHF.L.U32 R4, R17, 0x1f, RZ ;  /* 0x0000001f11047819 */ /* 0x000fc800000006ff */
[----:B------:R-:W2:Y:S02]  /*1a40*/  SYNCS.PHASECHK.TRANS64.TRYWAIT P0, [UR17+0x18], R4 ;  /* 0x00001804ff0075a7 */ /* 0x000ea40008001111 */
[----:B--2---:R-:W-:Y:S05]  /*1a50*/  @!P0 BRA `(.L_x_28) ;  /* 0x0000007400108947 */ /* 0x004fea0003800000 */
.L_x_27:
[----:B------:R2:W-:Y:S01]  /*1a60*/  @!P5 SYNCS.ARRIVE.TRANS64 RZ, [UR17], R3 ;  /* 0x00000003ffffd9a7 */ /* 0x0005e20008000011 */
[----:B------:R-:W-:Y:S04]  /*1a70*/  BSSY.RECONVERGENT B0, `(.L_x_29) ;  /* 0x0000003000007945 */ /* 0x000fe80003800200 */
[----:B------:R-:W-:Y:S05]  /*1a80*/  @P4 BRA `(.L_x_30) ;  /* 0x0000000000044947 */ /* 0x000fea0003800000 */
[----:B------:R-:W-:Y:S05]  /*1a90*/  BPT.TRAP 0x1 ;  /* 0x000000040000795c */ /* 0x000fea0000300000 */
.L_x_30:
[----:B------:R-:W-:Y:S05]  /*1aa0*/  BSYNC.RECONVERGENT B0 ;  /* 0x0000000000007941 */ /* 0x000fea0003800200 */
.L_x_29:
        /* <DEDUP_REMOVED lines=10> */
[----:B------:R-:W-:Y:S01]  /*1b50*/  UIADD3 UR16, UPT, UPT, UR16, 0x6400, URZ ;  /* 0x0000640010107890 */ /* 0x000fe2000fffe0ff */
[----:B-1----:R-:W-:Y:S01]  /*1b60*/  SHF.L.U32 R2, R17, 0x1f, RZ ;  /* 0x0000001f11027819 */ /* 0x002fe200000006ff */
[----:B------:R-:W-:Y:S02]  /*1b70*/  UIADD3.X UR31, UPT, UPT, URZ, UR23, URZ, UP1, !UPT ;  /* 0x00000017ff1f7290 */ /* 0x000fe40008ffe4ff */
[----:B------:R-:W-:Y:S01]  /*1b80*/  UIADD3.X UR29, UPT, UPT, URZ, UR23, URZ, UP0, !UPT ;  /* 0x00000017ff1d7290 */ /* 0x000fe200087fe4ff */
[----:B------:R1:W1:Y:S01]  /*1b90*/  SYNCS.PHASECHK.TRANS64.TRYWAIT P0, [UR8+0x18], R2 ;  /* 0x00001802ff0075a7 */ /* 0x0002620008001108 */
[----:B------:R-:W-:Y:S01]  /*1ba0*/  ULEA UR8, UR25, UR4, 0xd ;  /* 0x0000000419087291 */ /* 0x000fe2000f8e68ff */
[----:B------:R-:W-:Y:S01]  /*1bb0*/  UMOV UR26, 0x0 ;  /* 0x00000000001a7882 */ /* 0x000fe20000000000 */
[----:B------:R-:W-:-:S02]  /*1bc0*/  UMOV UR27, 0x10000000 ;  /* 0x10000000001b7882 */ /* 0x000fc40000000000 */
[----:B------:R-:W-:Y:S01]  /*1bd0*/  UIADD3 UR8, UPT, UPT, UR8, 0x7c00, URZ ;  /* 0x00007c0008087890 */ /* 0x000fe2000fffe0ff */
[----:B------:R-:W-:Y:S01]  /*1be0*/  UMOV UR19, UR35 ;  /* 0x0000002300137c82 */ /* 0x000fe20008000000 */
[----:B------:R-:W-:Y:S01]  /*1bf0*/  UMOV UR20, UR36 ;  /* 0x0000002400147c82 */ /* 0x000fe20008000000 */
[----:B------:R-:W-:Y:S01]  /*1c00*/  UMOV UR12, UR36 ;  /* 0x00000024000c7c82 */ /* 0x000fe20008000000 */
[----:B------:R-:W-:Y:S01]  /*1c10*/  UMOV UR9, UR17 ;  /* 0x0000001100097c82 */ /* 0x000fe20008000000 */
[----:B------:R-:W-:Y:S01]  /*1c20*/  UMOV UR10, UR18 ;  /* 0x00000012000a7c82 */ /* 0x000fe20008000000 */
[----:B------:R1:W-:Y:S01]  /*1c30*/  UTMALDG.3D [UR16], [UR30], desc[UR26] ;  /* 0x00001a101e0075b4 */ /* 0x0003e20008011000 */
[----:B------:R-:W-:Y:S01]  /*1c40*/  UIADD3 UR24, UPT, UPT, UR24, 0x1, URZ ;  /* 0x0000000118187890 */ /* 0x000fe2000fffe0ff */
[----:B------:R-:W-:-:S03]  /*1c50*/  UMOV UR25, UR6 ;  /* 0x0000000600197c82 */ /* 0x000fc60008000000 */
[----:B------:R-:W-:Y:S01]  /*1c60*/  UISETP.NE.AND UP0, UPT, UR24, UR21, UPT ;  /* 0x000000151800728c */ /* 0x000fe2000bf05270 */
[----:B------:R1:W-:Y:S08]  /*1c70*/  UTMALDG.3D [UR8], [UR28], desc[UR26] ;  /* 0x00001a081c0075b4 */ /* 0x0003f00008011000 */
[----:B------:R-:W-:Y:S05]  /*1c80*/  BRA.U UP0, `(.L_x_31) ;  /* 0xfffffffd005c7547 */ /* 0x000fea000b83ffff */
.L_x_26:
[C---:B-1----:R-:W-:Y:S01]  /*1c90*/  LEA R2, R16.reuse, UR4, 0x3 ;  /* 0x0000000410027c11 */ /* 0x042fe2000f8e18ff */
[----:B------:R-:W-:Y:S01]  /*1ca0*/  NOP ;  /* 0x0000000000007918 */ /* 0x000fe20000000000 */
[----:B--2---:R-:W-:Y:S02]  /*1cb0*/  SHF.L.U32 R3, R13, 0x1f, RZ ;  /* 0x0000001f0d037819 */ /* 0x004fe400000006ff */
[----:B------:R-:W-:Y:S02]  /*1cc0*/  LEA R4, R16, UR4, 0x4 ;  /* 0x0000000410047c11 */ /* 0x000fe4000f8e20ff */
[----:B------:R-:W1:Y:S02]  /*1cd0*/  SYNCS.PHASECHK.TRANS64.TRYWAIT P0, [R2+URZ+0x80], R3 ;  /* 0x00008003020075a7 */ /* 0x000e6400080011ff */
[----:B-1----:R-:W-:Y:S05]  /*1ce0*/  @!P0 BRA `(.L_x_32) ;  /* 0x0000007000848947 */ /* 0x002fea0003800000 */
.L_x_127:
[----:B------:R-:W2:Y:S01]  /*1cf0*/  LDS.128 R4, [R4+0x110] ;  /* 0x0001100004047984 */ /* 0x000ea20000000c00 */
[----:B---3--:R-:W-:Y:S01]  /*1d00*/  ISETP.GE.AND P0, PT, R40, 0x1, PT ;  /* 0x000000012800780c */ /* 0x008fe20003f06270 */
[----:B-1----:R-:W-:Y:S01]  /*1d10*/  VIADD R2, R2, 0x90 ;  /* 0x0000009002027836 */ /* 0x002fe20000000000 */
[----:B------:R-:W-:Y:S01]  /*1d20*/  @!PT LDS RZ, [RZ] ;  /* 0x00000000fffff984 */ /* 0x000fe20000000800 */
[----:B------:R-:W-:Y:S01]  /*1d30*/  @!PT LDS RZ, [RZ] ;  /* 0x00000000fffff984 */ /* 0x000fe20000000800 */
[----:B------:R-:W-:Y:S01]  /*1d40*/  @!PT LDS RZ, [RZ] ;  /* 0x00000000fffff984 */ /* 0x000fe20000000800 */
[----:B------:R-:W-:Y:S01]  /*1d50*/  @!PT LDS RZ, [RZ] ;  /* 0x00000000fffff984 */ /* 0x000fe20000000800 */
[----:B------:R1:W-:Y:S06]  /*1d60*/  MEMBAR.ALL.CTA ;  /* 0x0000000000007992 */ /* 0x0003ec0000008000 */
[----:B-1----:R-:W1:Y:S01]  /*1d70*/  FENCE.VIEW.ASYNC.S ;  /* 0x00000000000073c6 */ /* 0x002e620000000000 */
[----:B------:R-:W-:-:S04]  /*1d80*/  PRMT R2, RZ, 0x654, R2 ;  /* 0x00000654ff027816 */ /* 0x000fc80000000002 */
[----:B-1----:R1:W-:Y:S01]  /*1d90*/  SYNCS.ARRIVE.TRANS64.RED.A1T0 RZ, [R2+URZ], RZ ;  /* 0x000000ff02ff79a7 */ /* 0x0023e200081004ff */
[----:B--2---:R-:W-:-:S13]  /*1da0*/  LOP3.LUT P2, RZ, R6, 0x1, RZ, 0xc0, !PT ;  /* 0x0000000106ff7812 */ /* 0x004fda000784c0ff */
[----:B------:R-:W-:Y:S01]  /*1db0*/  @P2 SHF.R.U32.HI R3, RZ, 0x10, R5 ;  /* 0x00000010ff032819 */ /* 0x000fe20000011605 */
[----:B------:R-:W-:Y:S01]  /*1dc0*/  VOTEU.ANY UP0, P2 ;  /* 0x0000000000ff7886 */ /* 0x000fe20001000100 */
[----:B------:R-:W-:Y:S02]  /*1dd0*/  @P2 MOV R10, R4 ;  /* 0x00000004000a2202 */ /* 0x000fe40000000f00 */
[----:B------:R-:W-:Y:S02]  /*1de0*/  @P2 R2UR.BROADCAST UR8, R3 ;  /* 0x00000000030822ca */ /* 0x000fe400008e0000 */
[----:B------:R-:W-:-:S11]  /*1df0*/  @P2 LOP3.LUT R9, R5, 0xffff, RZ, 0xc0, !PT ;  /* 0x0000ffff05092812 */ /* 0x000fd600078ec0ff */
[----:B------:R-:W-:Y:S01]  /*1e00*/  @UP0 UMOV UR36, UR8 ;  /* 0x0000000800240c82 */ /* 0x000fe20008000000 */
[----:B-1----:R-:W-:Y:S05]  /*1e10*/  @!P0 BRA `(.L_x_33) ;  /* 0x0000000000b88947 */ /* 0x002fea0003800000 */
[----:B------:R-:W4:Y:S01]  /*1e20*/  LDC.64 R4, c[0x0][0xb18] ;  /* 0x0002c600ff047b82 */ /* 0x000f220000000a00 */
[----:B------:R-:W-:-:S07]  /*1e30*/  ISETP.NE.AND P3, PT, R40, 0x1, PT ;  /* 0x000000012800780c */ /* 0x000fce0003f65270 */
[----:B------:R-:W1:Y:S08]  /*1e40*/  LDC.64 R6, c[0x0][0xb10] ;  /* 0x0002c400ff067b82 */ /* 0x000e700000000a00 */
[----:B------:R-:W2:Y:S08]  /*1e50*/  LDC R14, c[0x0][0xb20] ;  /* 0x0002c800ff0e7b82 */ /* 0x000eb00000000800 */
[----:B------:R-:W3:Y:S01]  /*1e60*/  LDC R15, c[0x0][0xb0c] ;  /* 0x0002c300ff0f7b82 */ /* 0x000ee20000000800 */
[----:B----4-:R-:W-:Y:S01]  /*1e70*/  IMAD.HI.U32 R19, R0, R5, RZ ;  /* 0x0000000500137227 */ /* 0x010fe200078e00ff */
[----:B------:R-:W-:-:S03]  /*1e80*/  ISETP.NE.AND P0, PT, R4, 0x1, PT ;  /* 0x000000010400780c */ /* 0x000fc60003f05270 */
[----:B------:R-:W-:-:S03]  /*1e90*/  IMAD.HI.U32 R5, R9, R5, RZ ;  /* 0x0000000509057227 */ /* 0x000fc600078e00ff */
[----:B------:R-:W4:Y:S01]  /*1ea0*/  LDC.64 R2, c[0x0][0xb28] ;  /* 0x0002ca00ff027b82 */ /* 0x000f220000000a00 */
[----:B-1----:R-:W-:-:S04]  /*1eb0*/  IMAD.HI.U32 R20, R8, R6, RZ ;  /* 0x0000000608147227 */ /* 0x002fc800078e00ff */
[----:B------:R-:W-:Y:S01]  /*1ec0*/  IMAD.HI.U32 R21, R10, R6, RZ ;  /* 0x000000060a157227 */ /* 0x000fe200078e00ff */
[----:B------:R-:W-:Y:S02]  /*1ed0*/  SHF.R.U32.HI R20, RZ, R7, R20 ;  /* 0x00000007ff147219 */ /* 0x000fe40000011614 */
[-C--:B--2---:R-:W-:Y:S02]  /*1ee0*/  SHF.R.U32.HI R19, RZ, R14.reuse, R19 ;  /* 0x0000000eff137219 */ /* 0x084fe40000011613 */
[----:B------:R-:W-:Y:S02]  /*1ef0*/  SHF.R.U32.HI R5, RZ, R14, R5 ;  /* 0x0000000eff057219 */ /* 0x000fe40000011605 */
[----:B------:R-:W-:Y:S02]  /*1f00*/  SEL R19, R0, R19, !P0 ;  /* 0x0000001300137207 */ /* 0x000fe40004000000 */
[----:B------:R-:W-:Y:S02]  /*1f10*/  SHF.R.U32.HI R21, RZ, R7, R21 ;  /* 0x00000007ff157219 */ /* 0x000fe40000011615 */
[----:B---3--:R-:W-:-:S02]  /*1f20*/  ISETP.NE.AND P1, PT, R15, 0x1, PT ;  /* 0x000000010f00780c */ /* 0x008fc40003f25270 */
[----:B------:R-:W-:Y:S02]  /*1f30*/  SEL R5, R9, R5, !P0 ;  /* 0x0000000509057207 */ /* 0x000fe40004000000 */
[----:B------:R-:W-:Y:S02]  /*1f40*/  SEL R20, R8, R20, !P1 ;  /* 0x0000001408147207 */ /* 0x000fe40004800000 */
[----:B------:R-:W-:Y:S01]  /*1f50*/  SEL R21, R10, R21, !P1 ;  /* 0x000000150a157207 */ /* 0x000fe20004800000 */
[----:B----4-:R-:W-:-:S04]  /*1f60*/  IMAD.HI.U32 R18, R19, R2, RZ ;  /* 0x0000000213127227 */ /* 0x010fc800078e00ff */
        /* <DEDUP_REMOVED lines=10> */
[----:B------:R-:W-:-:S04]  /*2010*/  @!P0 IMAD.HI.U32 R7, R21, R2, RZ ;  /* 0x0000000215078227 */ /* 0x000fc800078e00ff */
[----:B------:R-:W-:Y:S01]  /*2020*/  IMAD.MOV R2, RZ, RZ, -R6 ;  /* 0x000000ffff027224 */ /* 0x000fe200078e0a06 */
[----:B------:R-:W-:Y:S02]  /*2030*/  @!P0 SHF.R.U32.HI R3, RZ, R3, R7 ;  /* 0x00000003ff038219 */ /* 0x000fe40000011607 */
[----:B------:R-:W-:Y:S01]  /*2040*/  IADD3 R7, PT, PT, -R5, RZ, RZ ;  /* 0x000000ff05077210 */ /* 0x000fe20007ffe1ff */
[----:B------:R-:W-:Y:S01]  /*2050*/  IMAD R2, R40, R2, R5 ;  /* 0x0000000228027224 */ /* 0x000fe200078e0205 */
        /* <DEDUP_REMOVED lines=10> */
.L_x_33:
[----:B------:R-:W1:Y:S02]  /*2100*/  LDCU UR8, c[0x0][0xb30] ;  /* 0x00016600ff0877ac */ /* 0x000e640008000800 */
[----:B-1----:R-:W-:-:S09]  /*2110*/  UISETP.NE.AND UP0, UPT, UR8, 0x1, UPT ;  /* 0x000000010800788c */ /* 0x002fd2000bf05270 */
[----:B------:R-:W-:Y:S05]  /*2120*/  BRA.U UP0, `(.L_x_34) ;  /* 0x0000000100407547 */ /* 0x000fea000b800000 */
[----:B------:R-:W1:Y:S08]  /*2130*/  LDC.64 R4, c[0x0][0xb10] ;  /* 0x0002c400ff047b82 */ /* 0x000e700000000a00 */
[----:B------:R-:W2:Y:S08]  /*2140*/  LDC.64 R2, c[0x0][0xb18] ;  /* 0x0002c600ff027b82 */ /* 0x000eb00000000a00 */
[----:B------:R-:W3:Y:S08]  /*2150*/  LDC R6, c[0x0][0xb20] ;  /* 0x0002c800ff067b82 */ /* 0x000ef00000000800 */
[----:B------:R-:W4:Y:S01]  /*2160*/  LDC R7, c[0x0][0xb0c] ;  /* 0x0002c300ff077b82 */ /* 0x000f220000000800 */
[----:B-1----:R-:W-:-:S05]  /*2170*/  IMAD.HI.U32 R4, R10, R4, RZ ;  /* 0x000000040a047227 */ /* 0x002fca00078e00ff */
[----:B------:R-:W-:Y:S01]  /*2180*/  SHF.R.U32.HI R4, RZ, R5, R4 ;  /* 0x00000005ff047219 */ /* 0x000fe20000011604 */
[----:B--2---:R-:W-:Y:S01]  /*2190*/  IMAD.HI.U32 R3, R9, R3, RZ ;  /* 0x0000000309037227 */ /* 0x004fe200078e00ff */
[----:B------:R-:W-:-:S04]  /*21a0*/  ISETP.NE.AND P0, PT, R2, 0x1, PT ;  /* 0x000000010200780c */ /* 0x000fc80003f05270 */
[----:B---3--:R-:W-:-:S04]  /*21b0*/  SHF.R.U32.HI R3, RZ, R6, R3 ;  /* 0x00000006ff037219 */ /* 0x008fc80000011603 */
[----:B------:R-:W-:Y:S02]  /*21c0*/  SEL R3, R9, R3, !P0 ;  /* 0x0000000309037207 */ /* 0x000fe40004000000 */
[----:B----4-:R-:W-:-:S04]  /*21d0*/  ISETP.NE.AND P1, PT, R7, 0x1, PT ;  /* 0x000000010700780c */ /* 0x010fc80003f25270 */
[----:B------:R-:W-:-:S05]  /*21e0*/  SEL R4, R10, R4, !P1 ;  /* 0x000000040a047207 */ /* 0x000fca0004800000 */
[----:B------:R-:W-:Y:S02]  /*21f0*/  IMAD.IADD R5, R3, 0x1, -R4 ;  /* 0x0000000103057824 */ /* 0x000fe400078e0a04 */
[----:B------:R-:W-:Y:S02]  /*2200*/  IMAD.IADD R3, R4, 0x1, -R3 ;  /* 0x0000000104037824 */ /* 0x000fe400078e0a03 */
[----:B------:R-:W-:Y:S02]  /*2210*/  IMAD R10, R5, R7, R10 ;  /* 0x00000007050a7224 */ /* 0x000fe400078e020a */
[----:B------:R-:W-:-:S07]  /*2220*/  IMAD R9, R3, R2, R9 ;  /* 0x0000000203097224 */ /* 0x000fce00078e0209 */
.L_x_34:
[----:B------:R-:W-:Y:S01]  /*2230*/  VIADD R16, R16, 0x1 ;  /* 0x0000000110107836 */ /* 0x000fe20000000000 */
[----:B------:R-:W-:Y:S01]  /*2240*/  PLOP3.LUT P1, PT, PT, PT, PT, 0x80, 0x8 ;  /* 0x000000000008781c */ /* 0x000fe20003f2f070 */
[----:B------:R-:W-:Y:S02]  /*2250*/  IMAD.IADD R15, R10, 0x1, R95 ;  /* 0x000000010a0f7824 */ /* 0x000fe400078e025f */
[----:B------:R-:W-:Y:S01]  /*2260*/  IMAD.IADD R14, R9, 0x1, R94 ;  /* 0x00000001090e7824 */ /* 0x000fe200078e025e */
[----:B------:R-:W-:-:S04]  /*2270*/  ISETP.NE.AND P0, PT, R16, 0x2, PT ;  /* 0x000000021000780c */ /* 0x000fc80003f05270 */
[----:B------:R-:W-:Y:S02]  /*2280*/  SEL R2, RZ, 0x1, P0 ;  /* 0x00000001ff027807 */ /* 0x000fe40000000000 */
[----:B------:R-:W-:Y:S02]  /*2290*/  SEL R16, R16, RZ, P0 ;  /* 0x000000ff10107207 */ /* 0x000fe40000000000 */
[----:B------:R-:W-:Y:S01]  /*22a0*/  LOP3.LUT R13, R13, R2, RZ, 0x3c, !PT ;  /* 0x000000020d0d7212 */ /* 0x000fe200078e3cff */
[----:B------:R-:W-:Y:S06]  /*22b0*/  @P2 BRA `(.L_x_35) ;  /* 0xfffffff000982947 */ /* 0x000fec000383ffff */
[----:B------:R-:W-:Y:S01]  /*22c0*/  UIADD3 UR4, UPT, UPT, UR4, 0x18, URZ ;  /* 0x0000001804047890 */ /* 0x000fe2000fffe0ff */
[----:B------:R-:W-:-:S03]  /*22d0*/  SHF.L.U32 R2, R17, 0x1f, RZ ;  /* 0x0000001f11027819 */ /* 0x000fc600000006ff */
[----:B------:R-:W-:-:S09]  /*22e0*/  ULEA UR5, UR6, UR4, 0x3 ;  /* 0x0000000406057291 */ /* 0x000fd2000f8e18ff */
[----:B------:R-:W1:Y:S02]  /*22f0*/  SYNCS.PHASECHK.TRANS64.TRYWAIT P0, [UR5], R2 ;  /* 0x00000002ff0075a7 */ /* 0x000e640008001105 */
[----:B-1----:R-:W-:Y:S05]  /*2300*/  @!P0 BRA `(.L_x_36) ;  /* 0x0000006c00108947 */ /* 0x002fea0003800000 */
.L_x_129:
[----:B------:R-:W-:-:S04]  /*2310*/  UIADD3 UR6, UPT, UPT, UR6, 0x1, URZ ;  /* 0x0000000106067890 */ /* 0x000fc8000fffe0ff */
[----:B------:R-:W-:-:S04]  /*2320*/  UISETP.NE.AND UP0, UPT, UR6, 0x3, UPT ;  /* 0x000000030600788c */ /* 0x000fc8000bf05270 */
[----:B------:R-:W-:Y:S02]  /*2330*/  USEL UR7, URZ, 0x1, UP0 ;  /* 0x00000001ff077887 */ /* 0x000fe40008000000 */
[----:B------:R-:W-:-:S04]  /*2340*/  USEL UR6, UR6, URZ, UP0 ;  /* 0x000000ff06067287 */ /* 0x000fc80008000000 */
[----:B------:R-:W-:Y:S01]  /*2350*/  ULEA UR5, UR6, UR4, 0x3 ;  /* 0x0000000406057291 */ /* 0x000fe2000f8e18ff */
[----:B------:R-:W-:-:S04]  /*2360*/  LOP3.LUT R17, R17, UR7, RZ, 0x3c, !PT ;  /* 0x0000000711117c12 */ /* 0x000fc8000f8e3cff */
[----:B-1----:R-:W-:-:S04]  /*2370*/  SHF.L.U32 R2, R17, 0x1f, RZ ;  /* 0x0000001f11027819 */ /* 0x002fc800000006ff */
[----:B------:R-:W1:Y:S02]  /*2380*/  SYNCS.PHASECHK.TRANS64.TRYWAIT P0, [UR5], R2 ;  /* 0x00000002ff0075a7 */ /* 0x000e640008001105 */
[----:B-1----:R-:W-:Y:S05]  /*2390*/  @!P0 BRA `(.L_x_37) ;  /* 0x0000006c00048947 */ /* 0x002fea0003800000 */
.L_x_131:
[----:B------:R-:W-:-:S04]  /*23a0*/  UIADD3 UR6, UPT, UPT, UR6, 0x1, URZ ;  /* 0x0000000106067890 */ /* 0x000fc8000fffe0ff */
[----:B------:R-:W-:-:S04]  /*23b0*/  UISETP.NE.AND UP0, UPT, UR6, 0x3, UPT ;  /* 0x000000030600788c */ /* 0x000fc8000bf05270 */
[----:B------:R-:W-:Y:S02]  /*23c0*/  USEL UR5, URZ, 0x1, UP0 ;  /* 0x00000001ff057887 */ /* 0x000fe40008000000 */
[----:B------:R-:W-:-:S04]  /*23d0*/  USEL UR6, UR6, URZ, UP0 ;  /* 0x000000ff06067287 */ /* 0x000fc80008000000 */
[----:B------:R-:W-:Y:S01]  /*23e0*/  ULEA UR6, UR6, UR4, 0x3 ;  /* 0x0000000406067291 */ /* 0x000fe2000f8e18ff */
[----:B-1----:R-:W-:-:S04]  /*23f0*/  LOP3.LUT R2, R17, UR5, RZ, 0x3c, !PT ;  /* 0x0000000511027c12 */ /* 0x002fc8000f8e3cff */
[----:B------:R-:W-:Y:S01]  /*2400*/  SHF.L.U32 R2, R2, 0x1f, RZ ;  /* 0x0000001f02027819 */ /* 0x000fe200000006ff */
[----:B----4-:R-:W-:-:S07]  /*2410*/  IMAD.U32 R0, RZ, RZ, UR6 ;  /* 0x00000006ff007e24 */ /* 0x010fce000f8e00ff */
.L_x_38:
[----:B-1----:R1:W2:Y:S02]  /*2420*/  SYNCS.PHASECHK.TRANS64.TRYWAIT P0, [R0+URZ], R2 ;  /* 0x00000002000075a7 */ /* 0x0022a400080011ff */
[----:B--2---:R-:W-:Y:S05]  /*2430*/  @!P0 NANOSLEEP.SYNCS 0x989680 ;  /* 0x009896800000895d */ /* 0x004fea0003900000 */
[----:B------:R-:W2:Y:S02]  /*2440*/  @!P0 SYNCS.PHASECHK.TRANS64 P0, [R0+URZ], R2 ;  /* 0x00000002000085a7 */ /* 0x000ea400080010ff */
[----:B--2---:R-:W-:Y:S05]  /*2450*/  @P0 EXIT ;  /* 0x000000000000094d */ /* 0x004fea0003800000 */
[----:B------:R-:W-:Y:S05]  /*2460*/  BRA `(.L_x_38) ;  /* 0xfffffffc00ec7947 */ /* 0x000fea000383ffff */
.L_x_17:
[----:B------:R-:W-:-:S04]  /*2470*/  UISETP.NE.AND UP1, UPT, UR37, URZ, UPT ;  /* 0x000000ff2500728c */ /* 0x000fc8000bf25270 */
[----:B------:R-:W-:-:S09]  /*2480*/  UISETP.NE.OR UP1, UPT, UR8, 0x1, UP1 ;  /* 0x000000010800788c */ /* 0x000fd20008f25670 */
[----:B------:R-:W-:Y:S05]  /*2490*/  BRA.U UP1, `(.L_x_39) ;  /* 0x0000000501487547 */ /* 0x000fea000b800000 */
[----:B------:R-:W-:Y:S01]  /*24a0*/  ISETP.NE.AND P2, PT, R2, RZ, PT ;  /* 0x000000ff0200720c */ /* 0x000fe20003f45270 */
[----:B------:R-:W-:Y:S01]  /*24b0*/  IMAD.MOV.U32 R12, RZ, RZ, 0x1 ;  /* 0x00000001ff0c7424 */ /* 0x000fe200078e00ff */
[----:B------:R-:W-:Y:S02]  /*24c0*/  CS2R R10, SRZ ;  /* 0x00000000000a7805 */ /* 0x000fe4000001ff00 */
[----:B------:R-:W-:Y:S01]  /*24d0*/  CS2R R8, SRZ ;  /* 0x0000000000087805 */ /* 0x000fe2000001ff00 */
[----:B------:R-:W-:Y:S01]  /*24e0*/  UMOV UR4, 0x400 ;  /* 0x0000040000047882 */ /* 0x000fe20000000000 */
[----:B------:R-:W-:Y:S01]  /*24f0*/  UMOV UR6, URZ ;  /* 0x000000ff00067c82 */ /* 0x000fe20008000000 */
[----:B------:R-:W-:-:S12]  /*2500*/  ULEA UR37, UR37, UR4, 0x18 ;  /* 0x0000000425257291 */ /* 0x000fd8000f8ec0ff */
.L_x_43:
[----:B------:R-:W-:Y:S02]  /*2510*/  LEA R0, R8, UR37, 0x3 ;  /* 0x0000002508007c11 */ /* 0x000fe4000f8e18ff */
[----:B------:R-:W-:-:S03]  /*2520*/  SHF.L.U32 R4, R9, 0x1f, RZ ;  /* 0x0000001f09047819 */ /* 0x000fc600000006ff */
[----:B------:R-:W-:Y:S01]  /*2530*/  VIADD R5, R0, 0xf0 ;  /* 0x000000f000057836 */ /* 0x000fe20000000000 */
[----:B------:R-:W1:Y:S02]  /*2540*/  SYNCS.PHASECHK.TRANS64.TRYWAIT P0, [R0+URZ+0xe0], R4 ;  /* 0x0000e004000075a7 */ /* 0x000e6400080011ff */
[----:B-1----:R-:W-:Y:S05]  /*2550*/  @!P0 BRA `(.L_x_40) ;  /* 0x0000006800ac8947 */ /* 0x002fea0003800000 */
.L_x_132:
[----:B------:R-:W-:Y:S01]  /*2560*/  ULEA UR5, UR6, UR37, 0x3 ;  /* 0x0000002506057291 */ /* 0x000fe2000f8e18ff */
[----:B-1----:R-:W-:Y:S01]  /*2570*/  PRMT R0, RZ, 0x654, R5 ;  /* 0x00000654ff007816 */ /* 0x002fe20000000005 */
[----:B------:R-:W-:Y:S01]  /*2580*/  @!P2 IMAD.MOV.U32 R4, RZ, RZ, 0x10 ;  /* 0x00000010ff04a424 */ /* 0x000fe200078e00ff */
[----:B------:R-:W-:Y:S01]  /*2590*/  SHF.L.U32 R5, R12, 0x1f, RZ ;  /* 0x0000001f0c057819 */ /* 0x000fe200000006ff */
[----:B------:R-:W-:Y:S01]  /*25a0*/  UIADD3 UR4, UPT, UPT, UR5, 0x80, URZ ;  /* 0x0000008005047890 */ /* 0x000fe2000fffe0ff */
[----:B------:R1:W-:Y:S05]  /*25b0*/  SYNCS.ARRIVE.TRANS64.RED.A1T0 RZ, [R0+URZ], RZ ;  /* 0x000000ff00ff79a7 */ /* 0x0003ea00081004ff */
[----:B------:R-:W-:Y:S01]  /*25c0*/  IMAD.U32 R6, RZ, RZ, UR4 ;  /* 0x00000004ff067e24 */ /* 0x000fe2000f8e00ff */
[----:B------:R-:W2:Y:S04]  /*25d0*/  SYNCS.PHASECHK.TRANS64.TRYWAIT P0, [UR5+0x90], R5 ;  /* 0x00009005ff0075a7 */ /* 0x000ea80008001105 */
[----:B------:R-:W-:Y:S01]  /*25e0*/  PRMT R6, R2, 0x654, R6 ;  /* 0x0000065402067816 */ /* 0x000fe20000000006 */
[----:B-12---:R-:W-:Y:S06]  /*25f0*/  @!P0 BRA `(.L_x_41) ;  /* 0x0000006800988947 */ /* 0x006fec0003800000 */
.L_x_134:
[----:B------:R-:W-:Y:S01]  /*2600*/  ULEA UR4, UR6, UR37, 0x4 ;  /* 0x0000002506047291 */ /* 0x000fe2000f8e20ff */
[----:B------:R-:W-:Y:S01]  /*2610*/  SEL R3, R6, R3, !P2 ;  /* 0x0000000306037207 */ /* 0x000fe20005000000 */
[----:B------:R-:W-:Y:S01]  /*2620*/  UIADD3 UR5, UPT, UPT, UR5, 0x80, URZ ;  /* 0x0000008005057890 */ /* 0x000fe2000fffe0ff */
[----:B-1----:R-:W-:Y:S01]  /*2630*/  LEA R0, R11, UR37, 0x3 ;  /* 0x000000250b007c11 */ /* 0x002fe2000f8e18ff */
[----:B------:R-:W-:Y:S01]  /*2640*/  UIADD3 UR4, UPT, UPT, UR4, 0x110, URZ ;  /* 0x0000011004047890 */ /* 0x000fe2000fffe0ff */
[----:B------:R1:W-:Y:S01]  /*2650*/  @!P2 SYNCS.ARRIVE.TRANS64.RED RZ, [R3+URZ], R4 ;  /* 0x0000000403ffa9a7 */ /* 0x0003e200080004ff */
[----:B------:R-:W-:Y:S01]  /*2660*/  UIADD3 UR6, UPT, UPT, UR6, 0x1, URZ ;  /* 0x0000000106067890 */ /* 0x000fe2000fffe0ff */
[----:B------:R-:W-:-:S03]  /*2670*/  VIADD R8, R8, 0x1 ;  /* 0x0000000108087836 */ /* 0x000fc60000000000 */
[----:B------:R-:W-:Y:S02]  /*2680*/  UISETP.NE.AND UP0, UPT, UR6, 0x2, UPT ;  /* 0x000000020600788c */ /* 0x000fe4000bf05270 */
[----:B------:R-:W-:Y:S01]  /*2690*/  ISETP.NE.AND P0, PT, R8, 0x2, PT ;  /* 0x000000020800780c */ /* 0x000fe20003f05270 */
[----:B------:R-:W-:Y:S06]  /*26a0*/  UGETNEXTWORKID.BROADCAST [UR4], [UR5] ;  /* 0x00000000040073ca */ /* 0x000fec0008000100 */
[----:B------:R-:W-:Y:S02]  /*26b0*/  USEL UR4, URZ, 0x1, UP0 ;  /* 0x00000001ff047887 */ /* 0x000fe40008000000 */
[----:B------:R-:W-:-:S04]  /*26c0*/  USEL UR6, UR6, URZ, UP0 ;  /* 0x000000ff06067287 */ /* 0x000fc80008000000 */
[----:B------:R-:W-:Y:S02]  /*26d0*/  LOP3.LUT R12, R12, UR4, RZ, 0x3c, !PT ;  /* 0x000000040c0c7c12 */ /* 0x000fe4000f8e3cff */
[----:B-1----:R-:W-:-:S04]  /*26e0*/  SHF.L.U32 R4, R10, 0x1f, RZ ;  /* 0x0000001f0a047819 */ /* 0x002fc800000006ff */
[----:B------:R-:W1:Y:S02]  /*26f0*/  SYNCS.PHASECHK.TRANS64.TRYWAIT P1, [R0+URZ+0x80], R4 ;  /* 0x00008004000075a7 */ /* 0x000e6400080211ff */
[----:B-1----:R-:W-:Y:S05]  /*2700*/  @!P1 BRA `(.L_x_42) ;  /* 0x00000068006c9947 */ /* 0x002fea0003800000 */
.L_x_135:
[C---:B-1----:R-:W-:Y:S01]  /*2710*/  LEA R4, R11.reuse, UR37, 0x4 ;  /* 0x000000250b047c11 */ /* 0x042fe2000f8e20ff */
[----:B------:R-:W-:Y:S01]  /*2720*/  VIADD R0, R0, 0x90 ;  /* 0x0000009000007836 */ /* 0x000fe20000000000 */
[----:B------:R-:W-:Y:S01]  /*2730*/  SEL R8, R8, RZ, P0 ;  /* 0x000000ff08087207 */ /* 0x000fe20000000000 */
[----:B------:R-:W-:-:S03]  /*2740*/  VIADD R11, R11, 0x1 ;  /* 0x000000010b0b7836 */ /* 0x000fc60000000000 */
[----:B------:R-:W1:Y:S01]  /*2750*/  LDS.128 R4, [R4+0x110] ;  /* 0x0001100004047984 */ /* 0x000e620000000c00 */
[----:B------:R-:W-:Y:S02]  /*2760*/  PRMT R0, RZ, 0x654, R0 ;  /* 0x00000654ff007816 */ /* 0x000fe40000000000 */
[C---:B------:R-:W-:Y:S01]  /*2770*/  ISETP.NE.AND P1, PT, R11.reuse, 0x2, PT ;  /* 0x000000020b00780c */ /* 0x040fe20003f25270 */
[----:B------:R-:W-:Y:S01]  /*2780*/  @!PT LDS RZ, [RZ] ;  /* 0x00000000fffff984 */ /* 0x000fe20000000800 */
[----:B------:R-:W-:Y:S01]  /*2790*/  @!PT LDS RZ, [RZ] ;  /* 0x00000000fffff984 */ /* 0x000fe20000000800 */
[----:B------:R-:W-:Y:S01]  /*27a0*/  @!PT LDS RZ, [RZ] ;  /* 0x00000000fffff984 */ /* 0x000fe20000000800 */
[----:B------:R-:W-:Y:S01]  /*27b0*/  @!PT LDS RZ, [RZ] ;  /* 0x00000000fffff984 */ /* 0x000fe20000000800 */
[----:B------:R2:W-:Y:S06]  /*27c0*/  MEMBAR.ALL.CTA ;  /* 0x0000000000007992 */ /* 0x0005ec0000008000 */
[----:B--2---:R-:W2:Y:S01]  /*27d0*/  FENCE.VIEW.ASYNC.S ;  /* 0x00000000000073c6 */ /* 0x004ea20000000000 */
[----:B------:R-:W-:Y:S01]  /*27e0*/  SEL R11, R11, RZ, P1 ;  /* 0x000000ff0b0b7207 */ /* 0x000fe20000800000 */
[----:B--2---:R2:W-:Y:S01]  /*27f0*/  SYNCS.ARRIVE.TRANS64.RED.A1T0 RZ, [R0+URZ], RZ ;  /* 0x000000ff00ff79a7 */ /* 0x0045e200081004ff */
[----:B-1----:R-:W-:-:S02]  /*2800*/  LOP3.LUT P3, RZ, R6, 0x1, RZ, 0xc0, !PT ;  /* 0x0000000106ff7812 */ /* 0x002fc4000786c0ff */
[----:B------:R-:W-:-:S04]  /*2810*/  SEL R4, RZ, 0x1, P1 ;  /* 0x00000001ff047807 */ /* 0x000fc80000800000 */
[----:B------:R-:W-:Y:S02]  /*2820*/  LOP3.LUT R10, R10, R4, RZ, 0x3c, !PT ;  /* 0x000000040a0a7212 */ /* 0x000fe400078e3cff */
[----:B--2---:R-:W-:-:S04]  /*2830*/  SEL R0, RZ, 0x1, P0 ;  /* 0x00000001ff007807 */ /* 0x004fc80000000000 */
[----:B------:R-:W-:Y:S01]  /*2840*/  LOP3.LUT R9, R9, R0, RZ, 0x3c, !PT ;  /* 0x0000000009097212 */ /* 0x000fe200078e3cff */
[----:B------:R-:W-:Y:S06]  /*2850*/  @P3 BRA `(.L_x_43) ;  /* 0xfffffffc002c3947 */ /* 0x000fec000383ffff */
[----:B------:R-:W-:Y:S01]  /*2860*/  ULEA UR5, UR6, UR37, 0x3 ;  /* 0x0000002506057291 */ /* 0x000fe2000f8e18ff */
[----:B------:R-:W-:-:S08]  /*2870*/  SHF.L.U32 R2, R12, 0x1f, RZ ;  /* 0x0000001f0c027819 */ /* 0x000fd000000006ff */
[----:B------:R-:W1:Y:S02]  /*2880*/  SYNCS.PHASECHK.TRANS64 P0, [UR5+0x90], R2 ;  /* 0x00009002ff0075a7 */ /* 0x000e640008001005 */
[----:B-1----:R-:W-:Y:S05]  /*2890*/  @P0 BRA `(.L_x_44) ;  /* 0x0000000000080947 */ /* 0x002fea0003800000 */
[----:B------:R-:W1:Y:S02]  /*28a0*/  SYNCS.PHASECHK.TRANS64.TRYWAIT P0, [UR5+0x90], R2 ;  /* 0x00009002ff0075a7 */ /* 0x000e640008001105 */
[----:B-1----:R-:W-:Y:S05]  /*28b0*/  @!P0 BRA `(.L_x_45) ;  /* 0x0000006800148947 */ /* 0x002fea0003800000 */
.L_x_44:
[----:B------:R-:W-:-:S04]  /*28c0*/  UIADD3 UR4, UPT, UPT, UR6, 0x1, URZ ;  /* 0x0000000106047890 */ /* 0x000fc8000fffe0ff */
[----:B------:R-:W-:-:S04]  /*28d0*/  UISETP.NE.AND UP0, UPT, UR4, 0x2, UPT ;  /* 0x000000020400788c */ /* 0x000fc8000bf05270 */
[----:B------:R-:W-:Y:S02]  /*28e0*/  USEL UR7, URZ, 0x1, UP0 ;  /* 0x00000001ff077887 */ /* 0x000fe40008000000 */
[----:B------:R-:W-:-:S04]  /*28f0*/  USEL UR4, UR4, URZ, UP0 ;  /* 0x000000ff04047287 */ /* 0x000fc80008000000 */
[----:B------:R-:W-:Y:S01]  /*2900*/  ULEA UR4, UR4, UR37, 0x3 ;  /* 0x0000002504047291 */ /* 0x000fe2000f8e18ff */
[----:B-1----:R-:W-:-:S04]  /*2910*/  LOP3.LUT R2, R12, UR7, RZ, 0x3c, !PT ;  /* 0x000000070c027c12 */ /* 0x002fc8000f8e3cff */
[----:B------:R-:W-:-:S04]  /*2920*/  SHF.L.U32 R0, R2, 0x1f, RZ ;  /* 0x0000001f02007819 */ /* 0x000fc800000006ff */
[----:B------:R-:W1:Y:S02]  /*2930*/  SYNCS.PHASECHK.TRANS64 P0, [UR4+0x90], R0 ;  /* 0x00009000ff0075a7 */ /* 0x000e640008001004 */
[----:B-1----:R-:W-:Y:S05]  /*2940*/  @P0 EXIT ;  /* 0x000000000000094d */ /* 0x002fea0003800000 */
[----:B------:R-:W-:Y:S02]  /*2950*/  SHF.L.U32 R2, R2, 0x1f, RZ ;  /* 0x0000001f02027819 */ /* 0x000fe400000006ff */
[----:B------:R-:W-:-:S07]  /*2960*/  MOV R0, UR4 ;  /* 0x0000000400007c02 */ /* 0x000fce0008000f00 */
.L_x_46:
[----:B-1----:R1:W2:Y:S02]  /*2970*/  SYNCS.PHASECHK.TRANS64.TRYWAIT P0, [R0+URZ+0x90], R2 ;  /* 0x00009002000075a7 */ /* 0x0022a400080011ff */
[----:B--2---:R-:W-:Y:S05]  /*2980*/  @!P0 NANOSLEEP.SYNCS 0x989680 ;  /* 0x009896800000895d */ /* 0x004fea0003900000 */
[----:B------:R-:W2:Y:S02]  /*2990*/  @!P0 SYNCS.PHASECHK.TRANS64 P0, [R0+URZ+0x90], R2 ;  /* 0x00009002000085a7 */ /* 0x000ea400080010ff */
[----:B--2---:R-:W-:Y:S05]  /*29a0*/  @P0 EXIT ;  /* 0x000000000000094d */ /* 0x004fea0003800000 */
[----:B------:R-:W-:Y:S05]  /*29b0*/  BRA `(.L_x_46) ;  /* 0xfffffffc00ec7947 */ /* 0x000fea000383ffff */
.L_x_39:
[----:B------:R-:W-:-:S09]  /*29c0*/  UISETP.NE.AND UP1, UPT, UR8, URZ, UPT ;  /* 0x000000ff0800728c */ /* 0x000fd2000bf25270 */
[----:B------:R-:W-:Y:S05]  /*29d0*/  BRA.U UP1, `(.L_x_47) ;  /* 0x0000000d01787547 */ /* 0x000fea000b800000 */
[----:B------:R-:W-:Y:S01]  /*29e0*/  UMOV UR4, 0x40 ;  /* 0x0000004000047882 */ /* 0x000fe20000000000 */
[----:B------:R-:W-:Y:S01]  /*29f0*/  NOP ;  /* 0x0000000000007918 */ /* 0x000fe20000000000 */
[----:B------:R-:W-:Y:S01]  /*2a00*/  ULEA UR4, UR37, UR4, 0x18 ;  /* 0x0000000425047291 */ /* 0x000fe2000f8ec0ff */
[----:B------:R-:W-:Y:S02]  /*2a10*/  UMOV UR5, 0x400 ;  /* 0x0000040000057882 */ /* 0x000fe40000000000 */
[----:B------:R-:W-:-:S06]  /*2a20*/  ULEA UR37, UR37, UR5, 0x18 ;  /* 0x0000000525257291 */ /* 0x000fcc000f8ec0ff */
[----:B------:R-:W1:Y:S02]  /*2a30*/  LDS.U8 R0, [UR4+0x1c] ;  /* 0x00001c04ff007984 */ /* 0x000e640008000000 */
[----:B-1----:R-:W-:-:S13]  /*2a40*/  ISETP.NE.AND P0, PT, R0, RZ, PT ;  /* 0x000000ff0000720c */ /* 0x002fda0003f05270 */
[----:B------:R-:W-:Y:S05]  /*2a50*/  @P0 BRA `(.L_x_48) ;  /* 0x0000000000580947 */ /* 0x000fea0003800000 */
[----:B------:R-:W-:-:S13]  /*2a60*/  ELECT P0, URZ, PT ;  /* 0x0000000000ff782f */ /* 0x000fda0003800000 */
[----:B------:R-:W-:Y:S05]  /*2a70*/  @!P0 BRA `(.L_x_49) ;  /* 0x0000000000608947 */ /* 0x000fea0003800000 */
[----:B------:R-:W-:Y:S01]  /*2a80*/  UMOV UR5, 0x10 ;  /* 0x0000001000057882 */ /* 0x000fe20000000000 */
[----:B------:R-:W-:Y:S01]  /*2a90*/  HFMA2 R0, -RZ, RZ, 0, 5.9604644775390625e-08 ;  /* 0x00000001ff007431 */ /* 0x000fe200000001ff */
[----:B------:R-:W-:-:S03]  /*2aa0*/  MOV R2, 0xffff ;  /* 0x0000ffff00027802 */ /* 0x000fc60000000f00 */
[----:B------:R-:W-:Y:S04]  /*2ab0*/  DEPBAR.LE SB1, 0x36 ;  /* 0x00009d800000791a */ /* 0x000fe80000000000 */
[----:B------:R-:W1:Y:S02]  /*2ac0*/  UTCATOMSWS.FIND_AND_SET.ALIGN UP0, UR5, UR5 ;  /* 0x00000005000575e3 */ /* 0x000e640008000800 */
[----:B-1----:R-:W-:Y:S01]  /*2ad0*/  MOV R3, UR5 ;  /* 0x0000000500037c02 */ /* 0x002fe20008000f00 */
[----:B------:R-:W-:Y:S06]  /*2ae0*/  BRA.U UP0, `(.L_x_50) ;  /* 0x0000000100187547 */ /* 0x000fec000b800000 */
.L_x_51:
[----:B------:R-:W-:Y:S05]  /*2af0*/  NANOSLEEP 0x64 ;  /* 0x000000640000795d */ /* 0x000fea0003800000 */
[----:B------:R-:W-:-:S05]  /*2b00*/  UMOV UR5, 0x10 ;  /* 0x0000001000057882 */ /* 0x000fca0000000000 */
[----:B------:R-:W-:Y:S04]  /*2b10*/  DEPBAR.LE SB1, 0x36 ;  /* 0x00009d800000791a */ /* 0x000fe80000000000 */
[----:B------:R-:W1:Y:S02]  /*2b20*/  UTCATOMSWS.FIND_AND_SET.ALIGN UP0, UR5, UR5 ;  /* 0x00000005000575e3 */ /* 0x000e640008000800 */
[----:B-1----:R-:W-:Y:S01]  /*2b30*/  MOV R3, UR5 ;  /* 0x0000000500037c02 */ /* 0x002fe20008000f00 */
[----:B------:R-:W-:Y:S05]  /*2b40*/  BRA.U !UP0, `(.L_x_51) ;  /* 0xfffffffd08e87547 */ /* 0x000fea000b83ffff */
.L_x_50:
[-C--:B------:R-:W-:Y:S02]  /*2b50*/  SHF.L.U32 R2, R2, R3.reuse, RZ ;  /* 0x0000000302027219 */ /* 0x080fe400000006ff */
[----:B------:R-:W-:Y:S01]  /*2b60*/  SHF.L.U32 R0, R0, R3, RZ ;  /* 0x0000000300007219 */ /* 0x000fe200000006ff */
[----:B------:R-:W-:Y:S02]  /*2b70*/  IMAD.SHL.U32 R3, R3, 0x20, RZ ;  /* 0x0000002003037824 */ /* 0x000fe400078e00ff */
[----:B------:R1:W-:Y:S04]  /*2b80*/  ATOMS.OR RZ, [UR4+0x14], R2 ;  /* 0x00001402ffff798c */ /* 0x0003e8000b000004 */
[----:B------:R1:W-:Y:S04]  /*2b90*/  ATOMS.OR RZ, [UR4+0x18], R0 ;  /* 0x00001800ffff798c */ /* 0x0003e8000b000004 */
[----:B------:R1:W-:Y:S01]  /*2ba0*/  STS [UR37+0x130], R3 ;  /* 0x00013003ff007988 */ /* 0x0003e20008000825 */
[----:B------:R-:W-:Y:S05]  /*2bb0*/  BRA `(.L_x_49) ;  /* 0x0000000000107947 */ /* 0x000fea0003800000 */
.L_x_48:
[----:B------:R-:W-:Y:S02]  /*2bc0*/  MOV R0, 0xffffffff ;  /* 0xffffffff00007802 */ /* 0x000fe40000000f00 */
[----:B------:R-:W-:-:S03]  /*2bd0*/  MOV R2, 0x2c00 ;  /* 0x00002c0000027802 */ /* 0x000fc60000000f00 */
[----:B------:R1:W-:Y:S04]  /*2be0*/  STS [UR37+0x130], R0 ;  /* 0x00013000ff007988 */ /* 0x0003e80008000825 */
[----:B-1-3-5:R-:W-:Y:S05]  /*2bf0*/  CALL.REL.NOINC `($__internal_1_$__cuda_sm10x_tcgen05_guardrail_trap_phase_invalid_during_alloc) ;  /* 0x0000006c00587944 */ /* 0x02afea0003c00000 */
.L_x_49:
[----:B------:R-:W-:Y:S05]  /*2c00*/  WARPSYNC.ALL ;  /* 0x0000000000007948 */ /* 0x000fea0003800000 */
[----:B------:R-:W2:Y:S01]  /*2c10*/  S2UR UR6, SR_CgaCtaId ;  /* 0x00000000000679c3 */ /* 0x000ea20000008800 */
[----:B------:R-:W-:Y:S01]  /*2c20*/  UMOV UR4, 0x400 ;  /* 0x0000040000047882 */ /* 0x000fe20000000000 */
[----:B------:R-:W-:-:S06]  /*2c30*/  NOP ;  /* 0x0000000000007918 */ /* 0x000fcc0000000000 */
[----:B------:R-:W-:Y:S06]  /*2c40*/  BAR.ARV 0x6, 0xa0 ;  /* 0x0182800000007b1d */ /* 0x000fec0000002000 */
[----:B------:R-:W4:Y:S01]  /*2c50*/  LDCU UR7, c[0x0][0x38c] ;  /* 0x00007180ff0777ac */ /* 0x000f220008000800 */
[----:B------:R-:W-:Y:S01]  /*2c60*/  IMAD.MOV.U32 R11, RZ, RZ, 0x1 ;  /* 0x00000001ff0b7424 */ /* 0x000fe200078e00ff */
[----:B------:R-:W-:Y:S01]  /*2c70*/  CS2R R8, SRZ ;  /* 0x0000000000087805 */ /* 0x000fe2000001ff00 */
[----:B------:R-:W-:Y:S01]  /*2c80*/  IMAD.MOV.U32 R10, RZ, RZ, RZ ;  /* 0x000000ffff0a7224 */ /* 0x000fe200078e00ff */
[----:B------:R-:W-:Y:S01]  /*2c90*/  UMOV UR18, URZ ;  /* 0x000000ff00127c82 */ /* 0x000fe20008000000 */
[----:B------:R-:W-:Y:S01]  /*2ca0*/  UMOV UR17, URZ ;  /* 0x000000ff00117c82 */ /* 0x000fe20008000000 */
[----:B------:R-:W-:Y:S01]  /*2cb0*/  UMOV UR20, 0x0 ;  /* 0x0000000000147882 */ /* 0x000fe20000000000 */
[----:B------:R-:W-:Y:S01]  /*2cc0*/  UMOV UR21, 0x4400490 ;  /* 0x0440049000157882 */ /* 0x000fe20000000000 */
[----:B--2---:R-:W-:Y:S01]  /*2cd0*/  ULEA UR6, UR6, UR4, 0x18 ;  /* 0x0000000406067291 */ /* 0x004fe2000f8ec0ff */
[----:B------:R-:W2:Y:S03]  /*2ce0*/  LDCU UR4, c[0x0][0x38c] ;  /* 0x00007180ff0477ac */ /* 0x000ea60008000800 */
[----:B------:R-:W-:-:S02]  /*2cf0*/  UIADD3 UR11, UPT, UPT, UR6, 0x6400, URZ ;  /* 0x00006400060b7890 */ /* 0x000fc4000fffe0ff */
[----:B----4-:R-:W-:-:S03]  /*2d00*/  UIADD3 UR7, UPT, UPT, UR7, 0x1f, URZ ;  /* 0x0000001f07077890 */ /* 0x010fc6000fffe0ff */
[----:B-1----:R-:W1:Y:S01]  /*2d10*/  LDS R0, [UR6+0x130] ;  /* 0x00013006ff007984 */ /* 0x002e620008000800 */
[----:B------:R-:W-:Y:S02]  /*2d20*/  UIADD3 UR12, UPT, UPT, UR6, 0x7c00, URZ ;  /* 0x00007c00060c7890 */ /* 0x000fe4000fffe0ff */
[----:B------:R-:W-:Y:S02]  /*2d30*/  USHF.R.S32.HI UR5, URZ, 0x1f, UR7 ;  /* 0x0000001fff057899 */ /* 0x000fe40008011407 */
[----:B------:R-:W-:Y:S02]  /*2d40*/  USHF.R.U32.HI UR11, URZ, 0x4, UR11 ;  /* 0x00000004ff0b7899 */ /* 0x000fe4000801160b */
[----:B------:R-:W-:Y:S02]  /*2d50*/  ULEA.HI UR5, UR5, UR7, URZ, 0x5 ;  /* 0x0000000705057291 */ /* 0x000fe4000f8f28ff */
[----:B------:R-:W-:Y:S02]  /*2d60*/  USHF.R.U32.HI UR12, URZ, 0x4, UR12 ;  /* 0x00000004ff0c7899 */ /* 0x000fe4000801160c */
[----:B------:R-:W-:-:S02]  /*2d70*/  USHF.R.S32.HI UR5, URZ, 0x5, UR5 ;  /* 0x00000005ff057899 */ /* 0x000fc40008011405 */
[----:B------:R-:W-:Y:S02]  /*2d80*/  ULOP3.LUT UR11, UR11, 0x3fff, URZ, 0xc0, !UPT ;  /* 0x00003fff0b0b7892 */ /* 0x000fe4000f8ec0ff */
[----:B------:R-:W-:Y:S02]  /*2d90*/  UISETP.LT.AND UP0, UPT, UR5, 0x1, UPT ;  /* 0x000000010500788c */ /* 0x000fe4000bf01270 */
[----:B------:R-:W-:Y:S02]  /*2da0*/  ULOP3.LUT UR12, UR12, 0x3fff, URZ, 0xc0, !UPT ;  /* 0x00003fff0c0c7892 */ /* 0x000fe4000f8ec0ff */
[----:B------:R-:W-:Y:S02]  /*2db0*/  USEL UR10, UR5, 0x1, !UP0 ;  /* 0x00000001050a7887 */ /* 0x000fe4000c000000 */
[----:B------:R-:W-:Y:S02]  /*2dc0*/  ULOP3.LUT UR11, UR11, 0x10000, URZ, 0xfc, !UPT ;  /* 0x000100000b0b7892 */ /* 0x000fe4000f8efcff */
[----:B------:R-:W-:-:S02]  /*2dd0*/  ULOP3.LUT UR12, UR12, 0x10000, URZ, 0xfc, !UPT ;  /* 0x000100000c0c7892 */ /* 0x000fc4000f8efcff */
[----:B------:R-:W-:Y:S02]  /*2de0*/  UIADD3 UR10, UPT, UPT, -UR10, URZ, URZ ;  /* 0x000000ff0a0a7290 */ /* 0x000fe4000fffe1ff */
[----:B--2---:R-:W-:Y:S01]  /*2df0*/  UISETP.GE.AND UP3, UPT, UR4, 0x1, UPT ;  /* 0x000000010400788c */ /* 0x004fe2000bf66270 */
[----:B-1----:R-:W-:-:S15]  /*2e00*/  R2UR UR19, R0 ;  /* 0x00000000001372ca */ /* 0x002fde00000e0000 */
.L_x_58:
[----:B------:R-:W-:Y:S02]  /*2e10*/  LEA R0, R10, UR6, 0x3 ;  /* 0x000000060a007c11 */ /* 0x000fe4000f8e18ff */
[----:B------:R-:W-:Y:S02]  /*2e20*/  SHF.L.U32 R2, R9, 0x1f, RZ ;  /* 0x0000001f09027819 */ /* 0x000fe400000006ff */
[----:B------:R-:W-:Y:S01]  /*2e30*/  PLOP3.LUT P0, PT, PT, PT, UP3, 0x80, 0x8 ;  /* 0x000000000008781c */ /* 0x000fe20003f0f038 */
[----:B------:R-:W-:Y:S01]  /*2e40*/  VIADD R3, R0, 0x90 ;  /* 0x0000009000037836 */ /* 0x000fe20000000000 */
[----:B-1----:R-:W1:Y:S02]  /*2e50*/  SYNCS.PHASECHK.TRANS64.TRYWAIT P1, [R0+URZ+0x80], R2 ;  /* 0x00008002000075a7 */ /* 0x002e6400080211ff */
[----:B-1--4-:R-:W-:Y:S09]  /*2e60*/  @!P1 BRA `(.L_x_52) ;  /* 0x0000006000c09947 */ /* 0x012ff20003800000 */
.L_x_137:
[----:B------:R-:W-:Y:S01]  /*2e70*/  LEA R4, R10, UR6, 0x4 ;  /* 0x000000060a047c11 */ /* 0x000fe2000f8e20ff */
[----:B------:R-:W-:Y:S01]  /*2e80*/  @UP3 ULEA UR4, UR17, UR6, 0x3 ;  /* 0x0000000611043291 */ /* 0x000fe2000f8e18ff */
[----:B------:R-:W-:Y:S01]  /*2e90*/  PLOP3.LUT P2, PT, PT, PT, PT, 0x80, 0x8 ;  /* 0x000000000008781c */ /* 0x000fe20003f4f070 */
[----:B------:R-:W-:Y:S01]  /*2ea0*/  ULEA UR9, UR18, UR6, 0x3 ;  /* 0x0000000612097291 */ /* 0x000fe2000f8e18ff */
[----:B------:R-:W-:Y:S02]  /*2eb0*/  PRMT R3, RZ, 0x654, R3 ;  /* 0x00000654ff037816 */ /* 0x000fe40000000003 */
[----:B------:R-:W2:Y:S01]  /*2ec0*/  LDS.128 R4, [R4+0x110] ;  /* 0x0001100004047984 */ /* 0x000ea20000000c00 */
[----:B-1----:R-:W-:Y:S02]  /*2ed0*/  @P0 SHF.L.U32 R2, R8, 0x1f, RZ ;  /* 0x0000001f08020819 */ /* 0x002fe400000006ff */
[----:B------:R-:W-:Y:S01]  /*2ee0*/  SHF.L.U32 R0, R11, 0x1f, RZ ;  /* 0x0000001f0b007819 */ /* 0x000fe200000006ff */
[----:B------:R-:W-:Y:S01]  /*2ef0*/  @!PT LDS RZ, [RZ] ;  /* 0x00000000fffff984 */ /* 0x000fe20000000800 */
[----:B------:R-:W-:Y:S01]  /*2f00*/  @!PT LDS RZ, [RZ] ;  /* 0x00000000fffff984 */ /* 0x000fe20000000800 */
[----:B------:R-:W-:Y:S01]  /*2f10*/  @!PT LDS RZ, [RZ] ;  /* 0x00000000fffff984 */ /* 0x000fe20000000800 */
[----:B------:R-:W-:Y:S01]  /*2f20*/  @!PT LDS RZ, [RZ] ;  /* 0x00000000fffff984 */ /* 0x000fe20000000800 */
[----:B------:R1:W-:Y:S06]  /*2f30*/  MEMBAR.ALL.CTA ;  /* 0x0000000000007992 */ /* 0x0003ec0000008000 */
[----:B-1----:R-:W1:Y:S02]  /*2f40*/  FENCE.VIEW.ASYNC.S ;  /* 0x00000000000073c6 */ /* 0x002e640000000000 */
[----:B-1----:R1:W-:Y:S01]  /*2f50*/  SYNCS.ARRIVE.TRANS64.RED.A1T0 RZ, [R3+URZ], RZ ;  /* 0x000000ff03ff79a7 */ /* 0x0023e200081004ff */
[----:B------:R1:W4:Y:S01]  /*2f60*/  @P0 SYNCS.PHASECHK.TRANS64.TRYWAIT P2, [UR4], R2 ;  /* 0x00000002ff0005a7 */ /* 0x0003220008041104 */
[----:B--2---:R-:W-:Y:S01]  /*2f70*/  LOP3.LUT P1, RZ, R6, 0x1, RZ, 0xc0, !PT ;  /* 0x0000000106ff7812 */ /* 0x004fe2000782c0ff */
[----:B------:R-:W2:Y:S02]  /*2f80*/  SYNCS.PHASECHK.TRANS64.TRYWAIT P0, [UR9+0xc0], R0 ;  /* 0x0000c000ff0075a7 */ /* 0x000ea40008001109 */
[----:B-12-4-:R-:W-:Y:S10]  /*2f90*/  @!P0 BRA `(.L_x_53) ;  /* 0x0000006000888947 */ /* 0x016ff40003800000 */
.L_x_139:
[----:B------:R-:W-:Y:S01]  /*2fa0*/  IADD3 R10, PT, PT, R10, 0x1, RZ ;  /* 0x000000010a0a7810 */ /* 0x000fe20007ffe0ff */
[----:B------:R-:W-:Y:S06]  /*2fb0*/  BRA.U !UP3, `(.L_x_54) ;  /* 0x000000010ba07547 */ /* 0x000fec000b800000 */
[----:B------:R-:W-:Y:S02]  /*2fc0*/  ULEA.HI UR8, UR18, UR18, URZ, 0x1 ;  /* 0x0000001212087291 */ /* 0x000fe4000f8f08ff */
[----:B------:R-:W-:Y:S02]  /*2fd0*/  UPLOP3.LUT UP4, UPT, UPT, UPT, UPT, 0x40, 0x4 ;  /* 0x000000000004789c */ /* 0x000fe40003f8e870 */
[----:B------:R-:W-:Y:S02]  /*2fe0*/  USHF.L.U32 UR4, UR8, 0x7, URZ ;  /* 0x0000000708047899 */ /* 0x000fe400080006ff */
[----:B------:R-:W-:Y:S02]  /*2ff0*/  ULOP3.LUT UR8, UR8, 0xffe, URZ, 0xc0, !UPT ;  /* 0x00000ffe08087892 */ /* 0x000fe4000f8ec0ff */
[----:B------:R-:W-:Y:S02]  /*3000*/  ULOP3.LUT UR4, UR4, 0xffffff00, URZ, 0xc0, !UPT ;  /* 0xffffff0004047892 */ /* 0x000fe4000f8ec0ff */
[----:B------:R-:W-:-:S02]  /*3010*/  UIADD3 UR8, UPT, UPT, -UR8, UR18, URZ ;  /* 0x0000001208087290 */ /* 0x000fc4000fffe1ff */
[----:B------:R-:W-:Y:S01]  /*3020*/  UIADD3 UR4, UPT, UPT, UR19, UR4, URZ ;  /* 0x0000000413047290 */ /* 0x000fe2000fffe0ff */
[----:B------:R-:W-:Y:S01]  /*3030*/  UMOV UR16, UR10 ;  /* 0x0000000a00107c82 */ /* 0x000fe20008000000 */
[----:B------:R-:W-:Y:S02]  /*3040*/  UMOV UR15, UR5 ;  /* 0x00000005000f7c82 */ /* 0x000fe40008000000 */
[----:B------:R-:W-:Y:S01]  /*3050*/  ULEA UR8, UR8, UR4, 0x14 ;  /* 0x0000000408087291 */ /* 0x000fe2000f8ea0ff */
[----:B------:R-:W-:-:S11]  /*3060*/  UMOV UR14, UR17 ;  /* 0x00000011000e7c82 */ /* 0x000fd60008000000 */
.L_x_57:
[----:B------:R-:W-:Y:S02]  /*3070*/  UIADD3 UR16, UPT, UPT, UR16, 0x1, URZ ;  /* 0x0000000110107890 */ /* 0x000fe4000fffe0ff */
[----:B--2---:R-:W-:Y:S02]  /*3080*/  ULEA UR7, UR14, UR6, 0x3 ;  /* 0x000000060e077291 */ /* 0x004fe4000f8e18ff */
[----:B------:R-:W-:Y:S01]  /*3090*/  UISETP.NE.AND UP0, UPT, UR16, URZ, UPT ;  /* 0x000000ff1000728c */ /* 0x000fe2000bf05270 */
[----:B----4-:R-:W-:Y:S10]  /*30a0*/  @P2 BRA `(.L_x_55) ;  /* 0x00000000000c2947 */ /* 0x010ff40003800000 */
[----:B-1----:R-:W-:Y:S04]  /*30b0*/  SHF.L.U32 R2, R8, 0x1f, RZ ;  /* 0x0000001f08027819 */ /* 0x002fe800000006ff */
[----:B------:R-:W1:Y:S02]  /*30c0*/  SYNCS.PHASECHK.TRANS64.TRYWAIT P0, [UR7], R2 ;  /* 0x00000002ff0075a7 */ /* 0x000e640008001107 */
[----:B-1----:R-:W-:Y:S05]  /*30d0*/  @!P0 BRA `(.L_x_56) ;  /* 0x0000006000508947 */ /* 0x002fea0003800000 */
.L_x_55:
[----:B------:R-:W-:Y:S01]  /*30e0*/  UISETP.NE.AND UP1, UPT, UR15, 0x1, UPT ;  /* 0x000000010f00788c */ /* 0x000fe2000bf25270 */
[----:B------:R-:W-:Y:S01]  /*30f0*/  PLOP3.LUT P2, PT, PT, PT, PT, 0x80, 0x8 ;  /* 0x000000000008781c */ /* 0x000fe20003f4f070 */
[----:B------:R-:W-:Y:S02]  /*3100*/  UIADD3 UR17, UPT, UPT, UR14, 0x1, URZ ;  /* 0x000000010e117890 */ /* 0x000fe4000fffe0ff */
[----:B------:R-:W-:Y:S02]  /*3110*/  ULEA UR22, UR14, UR12, 0x9 ;  /* 0x0000000c0e167291 */ /* 0x000fe4000f8e48ff */
[----:B------:R-:W-:Y:S01]  /*3120*/  UISETP.NE.AND UP2, UPT, UR17, 0x3, UPT ;  /* 0x000000031100788c */ /* 0x000fe2000bf45270 */
[----:B------:R-:W-:Y:S01]  /*3130*/  PLOP3.LUT P0, PT, PT, PT, UP1, 0x80, 0x8 ;  /* 0x000000000008781c */ /* 0x000fe20003f0f018 */
[----:B------:R-:W-:Y:S02]  /*3140*/  ULEA UR24, UR14, UR11, 0x7 ;  /* 0x0000000b0e187291 */ /* 0x000fe4000f8e38ff */
[----:B------:R-:W-:Y:S02]  /*3150*/  USEL UR13, URZ, 0x1, UP2 ;  /* 0x00000001ff0d7887 */ /* 0x000fe40009000000 */
[----:B------:R-:W-:Y:S02]  /*3160*/  USEL UR17, UR17, URZ, UP2 ;  /* 0x000000ff11117287 */ /* 0x000fe40009000000 */
[----:B------:R-:W-:Y:S02]  /*3170*/  UIADD3 UR7, UPT, UPT, UR7, 0x18, URZ ;  /* 0x0000001807077890 */ /* 0x000fe4000fffe0ff */
[----:B------:R-:W-:Y:S01]  /*3180*/  @UP1 ULEA UR4, UR17, UR6, 0x3 ;  /* 0x0000000611041291 */ /* 0x000fe2000f8e18ff */
[----:B------:R-:W-:Y:S01]  /*3190*/  LOP3.LUT R8, R8, UR13, RZ, 0x3c, !PT ;  /* 0x0000000d08087c12 */ /* 0x000fe2000f8e3cff */
[----:B------:R-:W-:Y:S01]  /*31a0*/  UMOV UR23, 0xc0004010 ;  /* 0xc000401000177882 */ /* 0x000fe20000000000 */
[----:B------:R-:W-:Y:S01]  /*31b0*/  UMOV UR25, 0xc0004010 ;  /* 0xc000401000197882 */ /* 0x000fe20000000000 */
[----:B------:R-:W-:Y:S01]  /*31c0*/  UIADD3 UR15, UPT, UPT, UR15, -0x1, URZ ;  /* 0xffffffff0f0f7890 */ /* 0x000fe2000fffe0ff */
[----:B-1----:R-:W-:Y:S01]  /*31d0*/  @P0 SHF.L.U32 R0, R8, 0x1f, RZ ;  /* 0x0000001f08000819 */ /* 0x002fe200000006ff */
[----:B------:R-:W-:Y:S03]  /*31e0*/  UMOV UR14, UR17 ;  /* 0x00000011000e7c82 */ /* 0x000fe60008000000 */
[----:B------:R2:W4:Y:S01]  /*31f0*/  @P0 SYNCS.PHASECHK.TRANS64.TRYWAIT P2, [UR4], R0 ;  /* 0x00000000ff0005a7 */ /* 0x0005220008041104 */
[----:B------:R2:W-:Y:S01]  /*3200*/  UTCQMMA gdesc[UR24], gdesc[UR22], tmem[UR8], tmem[UR20], idesc[UR21], UP4 ;  /* 0x00ff1416180075ea */ /* 0x0005e2000a000308 */
[----:B------:R-:W-:Y:S01]  /*3210*/  UPLOP3.LUT UP4, UPT, UPT, UPT, UPT, 0x80, 0x8 ;  /* 0x000000000008789c */ /* 0x000fe20003f8f070 */
[----:B------:R2:W-:Y:S01]  /*3220*/  UTCBAR [UR7], URZ ;  /* 0x000000ff070073e9 */ /* 0x0005e200080000ff */
[----:B------:R-:W-:Y:S09]  /*3230*/  BRA.U UP0, `(.L_x_57) ;  /* 0xfffffffd008c7547 */ /* 0x000ff2000b83ffff */
.L_x_54:
[----:B------:R-:W-:Y:S01]  /*3240*/  UIADD3 UR18, UPT, UPT, UR18, 0x1, URZ ;  /* 0x0000000112127890 */ /* 0x000fe2000fffe0ff */
[C---:B------:R-:W-:Y:S01]  /*3250*/  ISETP.NE.AND P0, PT, R10.reuse, 0x2, PT ;  /* 0x000000020a00780c */ /* 0x040fe20003f05270 */
[----:B------:R-:W-:Y:S02]  /*3260*/  UIADD3 UR9, UPT, UPT, UR9, 0xa0, URZ ;  /* 0x000000a009097890 */ /* 0x000fe4000fffe0ff */
[----:B------:R-:W-:Y:S01]  /*3270*/  UISETP.NE.AND UP0, UPT, UR18, 0x4, UPT ;  /* 0x000000041200788c */ /* 0x000fe2000bf05270 */
[----:B-12---:R-:W-:Y:S02]  /*3280*/  SEL R0, RZ, 0x1, P0 ;  /* 0x00000001ff007807 */ /* 0x006fe40000000000 */
[----:B------:R-:W-:Y:S01]  /*3290*/  SEL R10, R10, RZ, P0 ;  /* 0x000000ff0a0a7207 */ /* 0x000fe20000000000 */
[----:B------:R-:W-:Y:S01]  /*32a0*/  USEL UR4, URZ, 0x1, UP0 ;  /* 0x00000001ff047887 */ /* 0x000fe20008000000 */
[----:B------:R-:W-:Y:S01]  /*32b0*/  LOP3.LUT R9, R9, R0, RZ, 0x3c, !PT ;  /* 0x0000000009097212 */ /* 0x000fe200078e3cff */
[----:B------:R-:W-:Y:S01]  /*32c0*/  USEL UR18, UR18, URZ, UP0 ;  /* 0x000000ff12127287 */ /* 0x000fe20008000000 */
[----:B------:R1:W-:Y:S03]  /*32d0*/  UTCBAR [UR9], URZ ;  /* 0x000000ff090073e9 */ /* 0x0003e600080000ff */
[----:B------:R-:W-:Y:S01]  /*32e0*/  LOP3.LUT R11, R11, UR4, RZ, 0x3c, !PT ;  /* 0x000000040b0b7c12 */ /* 0x000fe2000f8e3cff */
[----:B------:R-:W-:Y:S07]  /*32f0*/  @P1 BRA `(.L_x_58) ;  /* 0xfffffff800c41947 */ /* 0x000fee000383ffff */
[----:B------:R-:W2:Y:S01]  /*3300*/  S2UR UR4, SR_CgaCtaId ;  /* 0x00000000000479c3 */ /* 0x000ea20000008800 */
[----:B------:R-:W-:Y:S01]  /*3310*/  ELECT P0, URZ, PT ;  /* 0x0000000000ff782f */ /* 0x000fe20003800000 */
[----:B------:R-:W-:Y:S01]  /*3320*/  IMAD.MOV.U32 R0, RZ, RZ, 0x1 ;  /* 0x00000001ff007424 */ /* 0x000fe200078e00ff */
[----:B------:R-:W-:Y:S01]  /*3330*/  UIADD3 UR6, UPT, UPT, UR6, 0xc0, URZ ;  /* 0x000000c006067890 */ /* 0x000fe2000fffe0ff */
[----:B------:R-:W-:Y:S01]  /*3340*/  SHF.L.U32 R2, R11, 0x1f, RZ ;  /* 0x0000001f0b027819 */ /* 0x000fe200000006ff */
[----:B------:R-:W-:-:S03]  /*3350*/  UMOV UR5, 0x40 ;  /* 0x0000004000057882 */ /* 0x000fc60000000000 */
[----:B------:R-:W-:Y:S01]  /*3360*/  UVIRTCOUNT.DEALLOC.SMPOOL 0x80 ;  /* 0x000000800000784c */ /* 0x000fe20000000000 */
[----:B--2---:R-:W-:Y:S02]  /*3370*/  ULEA UR4, UR4, UR5, 0x18 ;  /* 0x0000000504047291 */ /* 0x004fe4000f8ec0ff */
[----:B------:R-:W-:-:S07]  /*3380*/  ULEA UR5, UR18, UR6, 0x3 ;  /* 0x0000000612057291 */ /* 0x000fce000f8e18ff */
[----:B------:R2:W-:Y:S02]  /*3390*/  @P0 STS.U8 [UR4+0x1c], R0 ;  /* 0x00001c00ff000988 */ /* 0x0005e40008000004 */
[----:B------:R-:W3:Y:S02]  /*33a0*/  SYNCS.PHASECHK.TRANS64.TRYWAIT P0, [UR5], R2 ;  /* 0x00000002ff0075a7 */ /* 0x000ee40008001105 */
[----:B--23--:R-:W-:Y:S05]  /*33b0*/  @!P0 BRA `(.L_x_59) ;  /* 0x0000005c00b08947 */ /* 0x00cfea0003800000 */
.L_x_142:
[----:B------:R-:W-:-:S04]  /*33c0*/  UIADD3 UR7, UPT, UPT, UR18, 0x1, URZ ;  /* 0x0000000112077890 */ /* 0x000fc8000fffe0ff */
[----:B------:R-:W-:-:S04]  /*33d0*/  UISETP.NE.AND UP0, UPT, UR7, 0x4, UPT ;  /* 0x000000040700788c */ /* 0x000fc8000bf05270 */
[----:B------:R-:W-:Y:S02]  /*33e0*/  USEL UR8, URZ, 0x1, UP0 ;  /* 0x00000001ff087887 */ /* 0x000fe40008000000 */
[----:B------:R-:W-:-:S04]  /*33f0*/  USEL UR7, UR7, URZ, UP0 ;  /* 0x000000ff07077287 */ /* 0x000fc80008000000 */
[----:B------:R-:W-:Y:S01]  /*3400*/  ULEA UR5, UR7, UR6, 0x3 ;  /* 0x0000000607057291 */ /* 0x000fe2000f8e18ff */
[----:B--2---:R-:W-:-:S04]  /*3410*/  LOP3.LUT R2, R11, UR8, RZ, 0x3c, !PT ;  /* 0x000000080b027c12 */ /* 0x004fc8000f8e3cff */
[----:B------:R-:W-:-:S04]  /*3420*/  SHF.L.U32 R3, R2, 0x1f, RZ ;  /* 0x0000001f02037819 */ /* 0x000fc800000006ff */
[----:B------:R-:W2:Y:S02]  /*3430*/  SYNCS.PHASECHK.TRANS64.TRYWAIT P0, [UR5], R3 ;  /* 0x00000003ff0075a7 */ /* 0x000ea40008001105 */
[----:B--2---:R-:W-:Y:S05]  /*3440*/  @!P0 BRA `(.L_x_60) ;  /* 0x0000005c00a48947 */ /* 0x004fea0003800000 */
.L_x_144:
[----:B------:R-:W-:-:S04]  /*3450*/  UIADD3 UR7, UPT, UPT, UR7, 0x1, URZ ;  /* 0x0000000107077890 */ /* 0x000fc8000fffe0ff */
[----:B------:R-:W-:-:S04]  /*3460*/  UISETP.NE.AND UP0, UPT, UR7, 0x4, UPT ;  /* 0x000000040700788c */ /* 0x000fc8000bf05270 */
[----:B------:R-:W-:Y:S02]  /*3470*/  USEL UR8, URZ, 0x1, UP0 ;  /* 0x00000001ff087887 */ /* 0x000fe40008000000 */
[----:B------:R-:W-:-:S04]  /*3480*/  USEL UR7, UR7, URZ, UP0 ;  /* 0x000000ff07077287 */ /* 0x000fc80008000000 */
[----:B------:R-:W-:Y:S01]  /*3490*/  ULEA UR5, UR7, UR6, 0x3 ;  /* 0x0000000607057291 */ /* 0x000fe2000f8e18ff */
[----:B------:R-:W-:-:S04]  /*34a0*/  LOP3.LUT R2, R2, UR8, RZ, 0x3c, !PT ;  /* 0x0000000802027c12 */ /* 0x000fc8000f8e3cff */
[----:B--2---:R-:W-:-:S04]  /*34b0*/  SHF.L.U32 R3, R2, 0x1f, RZ ;  /* 0x0000001f02037819 */ /* 0x004fc800000006ff */
[----:B------:R-:W2:Y:S02]  /*34c0*/  SYNCS.PHASECHK.TRANS64.TRYWAIT P0, [UR5], R3 ;  /* 0x00000003ff0075a7 */ /* 0x000ea40008001105 */
[----:B--2---:R-:W-:Y:S05]  /*34d0*/  @!P0 BRA `(.L_x_61) ;  /* 0x0000005c00988947 */ /* 0x004fea0003800000 */
.L_x_146:
[----:B------:R-:W-:-:S04]  /*34e0*/  UIADD3 UR7, UPT, UPT, UR7, 0x1, URZ ;  /* 0x0000000107077890 */ /* 0x000fc8000fffe0ff */
[----:B------:R-:W-:-:S04]  /*34f0*/  UISETP.NE.AND UP0, UPT, UR7, 0x4, UPT ;  /* 0x000000040700788c */ /* 0x000fc8000bf05270 */
[----:B------:R-:W-:Y:S02]  /*3500*/  USEL UR5, URZ, 0x1, UP0 ;  /* 0x00000001ff057887 */ /* 0x000fe40008000000 */
[----:B------:R-:W-:-:S04]  /*3510*/  USEL UR7, UR7, URZ, UP0 ;  /* 0x000000ff07077287 */ /* 0x000fc80008000000 */
[----:B------:R-:W-:Y:S01]  /*3520*/  ULEA UR7, UR7, UR6, 0x3 ;  /* 0x0000000607077291 */ /* 0x000fe2000f8e18ff */
[----:B------:R-:W-:-:S04]  /*3530*/  LOP3.LUT R2, R2, UR5, RZ, 0x3c, !PT ;  /* 0x0000000502027c12 */ /* 0x000fc8000f8e3cff */
[----:B------:R-:W-:-:S04]  /*3540*/  SHF.L.U32 R2, R2, 0x1f, RZ ;  /* 0x0000001f02027819 */ /* 0x000fc800000006ff */
[----:B------:R-:W3:Y:S02]  /*3550*/  SYNCS.PHASECHK.TRANS64.TRYWAIT P0, [UR7], R2 ;  /* 0x00000002ff0075a7 */ /* 0x000ee40008001107 */
[----:B---3--:R-:W-:Y:S05]  /*3560*/  @!P0 BRA `(.L_x_62) ;  /* 0x0000005c008c8947 */ /* 0x008fea0003800000 */
.L_x_148:
[----:B------:R-:W-:Y:S01]  /*3570*/  NOP ;  /* 0x0000000000007918 */ /* 0x000fe20000000000 */
[----:B--2---:R-:W2:Y:S01]  /*3580*/  LDS R0, [UR4+0x14] ;  /* 0x00001404ff007984 */ /* 0x004ea20008000800 */
[----:B------:R-:W-:Y:S01]  /*3590*/  ULOP3.LUT UR6, UR19, 0xffff, URZ, 0xc0, !UPT ;  /* 0x0000ffff13067892 */ /* 0x000fe2000f8ec0ff */
[----:B------:R-:W-:Y:S01]  /*35a0*/  UMOV UR8, 0xffff ;  /* 0x0000ffff00087882 */ /* 0x000fe20000000000 */
[----:B------:R-:W-:Y:S02]  /*35b0*/  UMOV UR5, 0x1 ;  /* 0x0000000100057882 */ /* 0x000fe40000000000 */
[----:B------:R-:W-:-:S04]  /*35c0*/  USHF.R.U32.HI UR6, URZ, 0x5, UR6 ;  /* 0x00000005ff067899 */ /* 0x000fc80008011606 */
[----:B------:R-:W-:Y:S02]  /*35d0*/  USHF.L.U32 UR8, UR8, UR6, URZ ;  /* 0x0000000608087299 */ /* 0x000fe400080006ff */
[----:B------:R-:W-:-:S04]  /*35e0*/  USHF.L.U32 UR5, UR5, UR6, URZ ;  /* 0x0000000605057299 */ /* 0x000fc800080006ff */
[----:B--2---:R-:W-:-:S04]  /*35f0*/  LOP3.LUT R0, R0, UR8, RZ, 0xc0, !PT ;  /* 0x0000000800007c12 */ /* 0x004fc8000f8ec0ff */
[----:B------:R-:W-:-:S13]  /*3600*/  ISETP.NE.AND P0, PT, R0, UR8, PT ;  /* 0x0000000800007c0c */ /* 0x000fda000bf05270 */
[----:B------:R-:W-:Y:S05]  /*3610*/  @P0 BRA `(.L_x_63) ;  /* 0x0000000000580947 */ /* 0x000fea0003800000 */
[----:B------:R-:W2:Y:S02]  /*3620*/  LDS R0, [UR4+0x18] ;  /* 0x00001804ff007984 */ /* 0x000ea40008000800 */
[----:B--2---:R-:W-:-:S04]  /*3630*/  LOP3.LUT R0, R0, UR5, RZ, 0xc0, !PT ;  /* 0x0000000500007c12 */ /* 0x004fc8000f8ec0ff */
[----:B------:R-:W-:-:S13]  /*3640*/  ISETP.NE.AND P0, PT, R0, UR5, PT ;  /* 0x0000000500007c0c */ /* 0x000fda000bf05270 */
[----:B------:R-:W-:Y:S05]  /*3650*/  @P0 BRA `(.L_x_64) ;  /* 0x00000000003c0947 */ /* 0x000fea0003800000 */
[----:B------:R-:W2:Y:S01]  /*3660*/  S2R R2, SR_LANEID ;  /* 0x0000000000027919 */ /* 0x000ea20000000000 */
[----:B------:R-:W-:Y:S01]  /*3670*/  ULOP3.LUT UR8, URZ, UR8, URZ, 0x33, !UPT ;  /* 0x00000008ff087292 */ /* 0x000fe2000f8e33ff */
[----:B------:R-:W-:Y:S02]  /*3680*/  VOTEU.ANY UR7, UPT, PT ;  /* 0x0000000000077886 */ /* 0x000fe400038e0100 */
[----:B------:R-:W-:-:S03]  /*3690*/  UFLO.U32 UR7, UR7 ;  /* 0x00000007000772bd */ /* 0x000fc600080e0000 */
[----:B------:R-:W-:-:S04]  /*36a0*/  IMAD.U32 R0, RZ, RZ, UR8 ;  /* 0x00000008ff007e24 */ /* 0x000fc8000f8e00ff */
[----:B------:R3:W1:Y:S02]  /*36b0*/  REDUX UR6, R0 ;  /* 0x00000000000673c4 */ /* 0x0006640000000000 */
[----:B------:R1:W-:Y:S01]  /*36c0*/  UTCATOMSWS.AND URZ, UR8 ;  /* 0x0000000800ff79e3 */ /* 0x0003e20008000000 */
[----:B--2---:R-:W-:Y:S02]  /*36d0*/  ISETP.EQ.U32.AND P0, PT, R2, UR7, PT ;  /* 0x0000000702007c0c */ /* 0x004fe4000bf02070 */
[----:B---3--:R-:W-:Y:S02]  /*36e0*/  LOP3.LUT R0, RZ, UR5, RZ, 0x33, !PT ;  /* 0x00000005ff007c12 */ /* 0x008fe4000f8e33ff */
[----:B-1----:R-:W-:Y:S02]  /*36f0*/  MOV R2, UR6 ;  /* 0x0000000600027c02 */ /* 0x002fe40008000f00 */
[----:B------:R-:W1:Y:S07]  /*3700*/  REDUX UR5, R0 ;  /* 0x00000000000573c4 */ /* 0x000e6e0000000000 */
[----:B------:R2:W-:Y:S01]  /*3710*/  @P0 ATOMS.AND RZ, [UR4+0x14], R2 ;  /* 0x00001402ffff098c */ /* 0x0005e2000a800004 */
[----:B-1----:R-:W-:-:S05]  /*3720*/  IMAD.U32 R0, RZ, RZ, UR5 ;  /* 0x00000005ff007e24 */ /* 0x002fca000f8e00ff */
[----:B------:R2:W-:Y:S01]  /*3730*/  @P0 ATOMS.AND RZ, [UR4+0x18], R0 ;  /* 0x00001800ffff098c */ /* 0x0005e2000a800004 */
[----:B------:R-:W-:Y:S05]  /*3740*/  BRA `(.L_x_65) ;  /* 0x0000000000147947 */ /* 0x000fea0003800000 */
.L_x_64:
[----:B------:R-:W-:Y:S02]  /*3750*/  MOV R2, 0x3770 ;  /* 0x0000377000027802 */ /* 0x000fe40000000f00 */
[----:B-1--45:R-:W-:Y:S05]  /*3760*/  CALL.REL.NOINC `($__internal_0_$__cuda_sm10x_tcgen05_guardrail_trap_col_being_dealloced_not_returned_by_alloc) ;  /* 0x0000006000707944 */ /* 0x032fea0003c00000 */
[----:B------:R-:W-:Y:S05]  /*3770*/  BRA `(.L_x_65) ;  /* 0x0000000000087947 */ /* 0x000fea0003800000 */
.L_x_63:
[----:B------:R-:W-:Y:S02]  /*3780*/  MOV R2, 0x37a0 ;  /* 0x000037a000027802 */ /* 0x000fe40000000f00 */
[----:B-1--45:R-:W-:Y:S05]  /*3790*/  CALL.REL.NOINC `($__internal_2_$__cuda_sm10x_tcgen05_guardrail_trap_unallocated_columns_being_dealloced) ;  /* 0x00000060007c7944 */ /* 0x032fea0003c00000 */
.L_x_65:
[----:B------:R-:W-:Y:S01]  /*37a0*/  NOP ;  /* 0x0000000000007918 */ /* 0x000fe20000000000 */
[----:B------:R-:W-:Y:S05]  /*37b0*/  EXIT ;  /* 0x000000000000794d */ /* 0x000fea0003800000 */
.L_x_47:
[----:B------:R-:W-:-:S09]  /*37c0*/  UISETP.NE.OR UP2, UPT, UR8, 0x3, !UP2 ;  /* 0x000000030800788c */ /* 0x000fd2000d745670 */
[----:B------:R-:W-:Y:S05]  /*37d0*/  BRA.U UP2, `(.L_x_66) ;  /* 0x0000001102087547 */ /* 0x000fea000b800000 */
[----:B------:R-:W1:Y:S01]  /*37e0*/  LDC R0, c[0x0][0xb30] ;  /* 0x0002cc00ff007b82 */ /* 0x000e620000000800 */
[----:B------:R-:W2:Y:S01]  /*37f0*/  LDCU.64 UR8, c[0x0][0x888] ;  /* 0x00011100ff0877ac */ /* 0x000ea20008000a00 */
[----:B------:R-:W-:Y:S02]  /*3800*/  HFMA2 R27, -RZ, RZ, 0, 0 ;  /* 0x00000000ff1b7431 */ /* 0x000fe400000001ff */
[----:B------:R-:W-:Y:S01]  /*3810*/  IMAD.MOV.U32 R29, RZ, RZ, 0x1 ;  /* 0x00000001ff1d7424 */ /* 0x000fe200078e00ff */
[----:B------:R-:W-:Y:S01]  /*3820*/  MOV R25, 0x1000 ;  /* 0x0000100000197802 */ /* 0x000fe20000000f00 */
[----:B------:R-:W4:Y:S01]  /*3830*/  LDCU.64 UR4, c[0x0][0x890] ;  /* 0x00011200ff0477ac */ /* 0x000f220008000a00 */
[----:B------:R-:W-:Y:S01]  /*3840*/  IMAD.MOV.U32 R28, RZ, RZ, RZ ;  /* 0x000000ffff1c7224 */ /* 0x000fe200078e00ff */
[----:B------:R-:W3:Y:S01]  /*3850*/  LDC R24, c[0x0][0x370] ;  /* 0x0000dc00ff187b82 */ /* 0x000ee20000000800 */
[----:B------:R-:W-:Y:S01]  /*3860*/  UMOV UR7, 0x400 ;  /* 0x0000040000077882 */ /* 0x000fe20000000000 */
[----:B------:R-:W-:-:S02]  /*3870*/  UPLOP3.LUT UP1, UPT, UPT, UPT, UPT, 0x40, 0x4 ;  /* 0x000000000004789c */ /* 0x000fc40003f2e870 */
[----:B------:R-:W-:-:S04]  /*3880*/  ULEA UR7, UR37, UR7, 0x18 ;  /* 0x0000000725077291 */ /* 0x000fc8000f8ec0ff */
[----:B------:R-:W3:Y:S01]  /*3890*/  LDC R3, c[0x0][0xb0c] ;  /* 0x0002c300ff037b82 */ /* 0x000ee20000000800 */
[----:B------:R-:W-:Y:S02]  /*38a0*/  UIADD3 UR13, UPT, UPT, UR7, 0x48, URZ ;  /* 0x00000048070d7890 */ /* 0x000fe4000fffe0ff */
[----:B--2---:R-:W-:Y:S02]  /*38b0*/  UISETP.NE.U32.AND UP2, UPT, UR8, URZ, UPT ;  /* 0x000000ff0800728c */ /* 0x004fe4000bf45070 */
[----:B------:R-:W-:Y:S02]  /*38c0*/  UIADD3 UR33, UPT, UPT, UR7, 0x30, URZ ;  /* 0x0000003007217890 */ /* 0x000fe4000fffe0ff */
[----:B----4-:R-:W-:Y:S01]  /*38d0*/  UISETP.NE.U32.AND UP3, UPT, UR4, URZ, UPT ;  /* 0x000000ff0400728c */ /* 0x010fe2000bf65070 */
[----:B------:R-:W2:Y:S01]  /*38e0*/  LDC R18, c[0x0][0xb20] ;  /* 0x0002c800ff127b82 */ /* 0x000ea20000000800 */
[----:B-1----:R-:W-:Y:S01]  /*38f0*/  ISETP.NE.AND P1, PT, R0, 0x1, PT ;  /* 0x000000010000780c */ /* 0x002fe20003f25270 */
[----:B------:R-:W-:-:S02]  /*3900*/  UISETP.NE.AND.EX UP2, UPT, UR9, URZ, UPT, UP2 ;  /* 0x000000ff0900728c */ /* 0x000fc4000bf45320 */
[----:B------:R-:W-:Y:S02]  /*3910*/  UIADD3 UR25, UPT, UPT, UR7, 0x38, URZ ;  /* 0x0000003807197890 */ /* 0x000fe4000fffe0ff */
[----:B------:R-:W-:Y:S02]  /*3920*/  UIADD3 UR17, UPT, UPT, UR7, 0x40, URZ ;  /* 0x0000004007117890 */ /* 0x000fe4000fffe0ff */
[----:B------:R-:W1:Y:S01]  /*3930*/  LDC.64 R30, c[0x0][0x348] ;  /* 0x0000d200ff1e7b82 */ /* 0x000e620000000a00 */
[----:B------:R-:W-:Y:S02]  /*3940*/  UPRMT UR13, UR37, 0x654, UR13 ;  /* 0x00000654250d7896 */ /* 0x000fe4000800000d */
[----:B------:R-:W-:-:S05]  /*3950*/  UISETP.NE.AND.EX UP3, UPT, UR5, URZ, UPT, UP3 ;  /* 0x000000ff0500728c */ /* 0x000fca000bf65330 */
[----:B------:R-:W4:Y:S08]  /*3960*/  LDC.64 R16, c[0x0][0xb10] ;  /* 0x0002c400ff107b82 */ /* 0x000f300000000a00 */
[----:B------:R-:W1:Y:S08]  /*3970*/  LDC.64 R6, c[0x0][0xb18] ;  /* 0x0002c600ff067b82 */ /* 0x000e700000000a00 */
[----:B------:R-:W1:Y:S08]  /*3980*/  LDC.64 R4, c[0x0][0xb28] ;  /* 0x0002ca00ff047b82 */ /* 0x000e700000000a00 */
[----:B--23--:R-:W1:Y:S02]  /*3990*/  LDC R19, c[0x0][0x374] ;  /* 0x0000dd00ff137b82 */ /* 0x00ce640000000800 */
.L_x_77:
[C---:B------:R-:W-:Y:S02]  /*39a0*/  LEA R0, R28.reuse, UR7, 0x3 ;  /* 0x000000071c007c11 */ /* 0x040fe4000f8e18ff */
[----:B------:R-:W-:Y:S02]  /*39b0*/  SHF.L.U32 R2, R27, 0x1f, RZ ;  /* 0x0000001f1b027819 */ /* 0x000fe400000006ff */
[----:B------:R-:W-:Y:S02]  /*39c0*/  LEA R20, R28, UR7, 0x4 ;  /* 0x000000071c147c11 */ /* 0x000fe4000f8e20ff */
[----:B--2---:R-:W2:Y:S02]  /*39d0*/  SYNCS.PHASECHK.TRANS64.TRYWAIT P0, [R0+URZ+0x80], R2 ;  /* 0x00008002000075a7 */ /* 0x004ea400080011ff */
[----:B--2---:R-:W-:Y:S05]  /*39e0*/  @!P0 BRA `(.L_x_67) ;  /* 0x0000005800848947 */ /* 0x004fea0003800000 */
.L_x_149:
[----:B------:R-:W-:Y:S01]  /*39f0*/  ISETP.GE.AND P0, PT, R40, 0x1, PT ;  /* 0x000000012800780c */ /* 0x000fe20003f06270 */
[----:B------:R-:W3:Y:S01]  /*3a00*/  LDS.128 R20, [R20+0x110] ;  /* 0x0001100014147984 */ /* 0x000ee20000000c00 */
[----:B--2---:R-:W-:Y:S01]  /*3a10*/  VIADD R0, R0, 0x90 ;  /* 0x0000009000007836 */ /* 0x004fe20000000000 */
[----:B------:R-:W-:Y:S01]  /*3a20*/  @!PT LDS RZ, [RZ] ;  /* 0x00000000fffff984 */ /* 0x000fe20000000800 */
[----:B------:R-:W-:Y:S01]  /*3a30*/  @!PT LDS RZ, [RZ] ;  /* 0x00000000fffff984 */ /* 0x000fe20000000800 */
[----:B------:R-:W-:Y:S01]  /*3a40*/  @!PT LDS RZ, [RZ] ;  /* 0x00000000fffff984 */ /* 0x000fe20000000800 */
[----:B------:R-:W-:Y:S01]  /*3a50*/  @!PT LDS RZ, [RZ] ;  /* 0x00000000fffff984 */ /* 0x000fe20000000800 */
[----:B------:R2:W-:Y:S06]  /*3a60*/  MEMBAR.ALL.CTA ;  /* 0x0000000000007992 */ /* 0x0005ec0000008000 */
[----:B--2---:R-:W2:Y:S01]  /*3a70*/  FENCE.VIEW.ASYNC.S ;  /* 0x00000000000073c6 */ /* 0x004ea20000000000 */
[----:B------:R-:W-:Y:S04]  /*3a80*/  PRMT R0, RZ, 0x654, R0 ;  /* 0x00000654ff007816 */ /* 0x000fe80000000000 */
[----:B--2---:R2:W-:Y:S01]  /*3a90*/  SYNCS.ARRIVE.TRANS64.RED.A1T0 RZ, [R0+URZ], RZ ;  /* 0x000000ff00ff79a7 */ /* 0x0045e200081004ff */
[----:B---3--:R-:W-:Y:S11]  /*3aa0*/  LOP3.LUT P3, RZ, R22, 0x1, RZ, 0xc0, !PT ;  /* 0x0000000116ff7812 */ /* 0x008ff6000786c0ff */
[----:B------:R-:W-:Y:S02]  /*3ab0*/  @!UPT UIADD3 URZ, UPT, UPT, URZ, URZ, URZ ;  /* 0x000000fffffff290 */ /* 0x000fe4000fffe0ff */
[----:B------:R-:W-:Y:S02]  /*3ac0*/  @P3 MOV R11, R20 ;  /* 0x00000014000b3202 */ /* 0x000fe40000000f00 */
[----:B------:R-:W-:Y:S01]  /*3ad0*/  @P3 LOP3.LUT R10, R21, 0xffff, RZ, 0xc0, !PT ;  /* 0x0000ffff150a3812 */ /* 0x000fe200078ec0ff */
[----:B--2---:R-:W-:Y:S06]  /*3ae0*/  @!P0 BRA `(.L_x_68) ;  /* 0x0000000000a48947 */ /* 0x004fec0003800000 */
[-C--:B-1----:R-:W-:Y:S01]  /*3af0*/  IMAD.HI.U32 R0, R19, R7.reuse, RZ ;  /* 0x0000000713007227 */ /* 0x082fe200078e00ff */
[----:B------:R-:W-:Y:S02]  /*3b00*/  ISETP.NE.AND P0, PT, R6, 0x1, PT ;  /* 0x000000010600780c */ /* 0x000fe40003f05270 */
[----:B------:R-:W-:Y:S01]  /*3b10*/  ISETP.NE.AND P2, PT, R40, 0x1, PT ;  /* 0x000000012800780c */ /* 0x000fe20003f45270 */
[----:B----4-:R-:W-:Y:S01]  /*3b20*/  IMAD.HI.U32 R9, R24, R16, RZ ;  /* 0x0000001018097227 */ /* 0x010fe200078e00ff */
[----:B------:R-:W-:Y:S02]  /*3b30*/  SHF.R.U32.HI R0, RZ, R18, R0 ;  /* 0x00000012ff007219 */ /* 0x000fe40000011600 */
[----:B------:R-:W-:Y:S01]  /*3b40*/  ISETP.NE.AND P4, PT, R3, 0x1, PT ;  /* 0x000000010300780c */ /* 0x000fe20003f85270 */
[----:B------:R-:W-:Y:S01]  /*3b50*/  IMAD.HI.U32 R13, R10, R7, RZ ;  /* 0x000000070a0d7227 */ /* 0x000fe200078e00ff */
[----:B------:R-:W-:Y:S02]  /*3b60*/  SHF.R.U32.HI R9, RZ, R17, R9 ;  /* 0x00000011ff097219 */ /* 0x000fe40000011609 */
[----:B------:R-:W-:Y:S01]  /*3b70*/  SEL R0, R19, R0, !P0 ;  /* 0x0000000013007207 */ /* 0x000fe20004000000 */
[----:B------:R-:W-:Y:S01]  /*3b80*/  IMAD.HI.U32 R12, R11, R16, RZ ;  /* 0x000000100b0c7227 */ /* 0x000fe200078e00ff */
[----:B------:R-:W-:Y:S03]  /*3b90*/  SEL R9, R24, R9, !P4 ;  /* 0x0000000918097207 */ /* 0x000fe60006000000 */
[-C--:B------:R-:W-:Y:S01]  /*3ba0*/  IMAD.HI.U32 R8, R0, R4.reuse, RZ ;  /* 0x0000000400087227 */ /* 0x080fe200078e00ff */
[----:B------:R-:W-:Y:S03]  /*3bb0*/  SHF.R.U32.HI R12, RZ, R17, R12 ;  /* 0x00000011ff0c7219 */ /* 0x000fe6000001160c */
[----:B------:R-:W-:Y:S01]  /*3bc0*/  IMAD.HI.U32 R2, R9, R4, RZ ;  /* 0x0000000409027227 */ /* 0x000fe200078e00ff */
[-C--:B------:R-:W-:Y:S02]  /*3bd0*/  @P2 SHF.R.U32.HI R0, RZ, R5.reuse, R8 ;  /* 0x00000005ff002219 */ /* 0x080fe40000011608 */
[----:B------:R-:W-:Y:S02]  /*3be0*/  SHF.R.U32.HI R8, RZ, R18, R13 ;  /* 0x00000012ff087219 */ /* 0x000fe4000001160d */
[----:B------:R-:W-:Y:S01]  /*3bf0*/  @P2 SHF.R.U32.HI R9, RZ, R5, R2 ;  /* 0x00000005ff092219 */ /* 0x000fe20000011602 */
[----:B------:R-:W-:Y:S01]  /*3c00*/  IMAD R0, R40, R0, RZ ;  /* 0x0000000028007224 */ /* 0x000fe200078e02ff */
[----:B------:R-:W-:Y:S02]  /*3c10*/  SEL R8, R10, R8, !P0 ;  /* 0x000000080a087207 */ /* 0x000fe40004000000 */
[----:B------:R-:W-:Y:S01]  /*3c20*/  SEL R2, R11, R12, !P4 ;  /* 0x0000000c0b027207 */ /* 0x000fe20006000000 */
[----:B------:R-:W-:Y:S01]  /*3c30*/  IMAD R12, R40, R9, RZ ;  /* 0x00000009280c7224 */ /* 0x000fe200078e02ff */
[C---:B------:R-:W-:Y:S01]  /*3c40*/  ISETP.GE.AND P0, PT, R8.reuse, R0, PT ;  /* 0x000000000800720c */ /* 0x040fe20003f06270 */
[----:B------:R-:W-:Y:S03]  /*3c50*/  IMAD.HI.U32 R0, R8, R4, RZ ;  /* 0x0000000408007227 */ /* 0x000fe600078e00ff */
[----:B------:R-:W-:Y:S02]  /*3c60*/  ISETP.GE.OR P0, PT, R2, R12, P0 ;  /* 0x0000000c0200720c */ /* 0x000fe40000706670 */
[-C--:B------:R-:W-:Y:S04]  /*3c70*/  SHF.R.U32.HI R0, RZ, R5.reuse, R0 ;  /* 0x00000005ff007219 */ /* 0x080fe80000011600 */
[----:B------:R-:W-:Y:S05]  /*3c80*/  SEL R13, R8, R0, !P2 ;  /* 0x00000000080d7207 */ /* 0x000fea0005000000 */
[----:B------:R-:W-:Y:S02]  /*3c90*/  IMAD.MOV R12, RZ, RZ, -R13 ;  /* 0x000000ffff0c7224 */ /* 0x000fe400078e0a0d */
[----:B------:R-:W-:Y:S04]  /*3ca0*/  @!P0 IMAD.HI.U32 R0, R2, R4, RZ ;  /* 0x0000000402008227 */ /* 0x000fe800078e00ff */
[----:B------:R-:W-:Y:S01]  /*3cb0*/  IMAD R12, R40, R12, R8 ;  /* 0x0000000c280c7224 */ /* 0x000fe200078e0208 */
[----:B------:R-:W-:Y:S04]  /*3cc0*/  @!P0 SHF.R.U32.HI R0, RZ, R5, R0 ;  /* 0x00000005ff008219 */ /* 0x000fe80000011600 */
[----:B------:R-:W-:Y:S04]  /*3cd0*/  @!P0 SEL R0, R2, R0, !P2 ;  /* 0x0000000002008207 */ /* 0x000fe80005000000 */
[----:B------:R-:W-:Y:S01]  /*3ce0*/  @!P0 IADD3 R13, PT, PT, R13, -R0, RZ ;  /* 0x800000000d0d8210 */ /* 0x000fe20007ffe0ff */
[----:B------:R-:W-:Y:S01]  /*3cf0*/  @!P0 IMAD R0, R9, R12, R0 ;  /* 0x0000000c09008224 */ /* 0x000fe200078e0200 */
[----:B------:R-:W-:Y:S01]  /*3d00*/  IADD3 R9, PT, PT, -R8, RZ, RZ ;  /* 0x000000ff08097210 */ /* 0x000fe20007ffe1ff */
[--C-:B------:R-:W-:Y:S02]  /*3d10*/  IMAD.MOV R12, RZ, RZ, -R2.reuse ;  /* 0x000000ffff0c7224 */ /* 0x100fe400078e0a02 */
[----:B------:R-:W-:Y:S02]  /*3d20*/  @!P0 IMAD R8, R13, R40, R2 ;  /* 0x000000280d088224 */ /* 0x000fe400078e0202 */
[----:B------:R-:W-:Y:S02]  /*3d30*/  @!P0 IMAD.MOV.U32 R2, RZ, RZ, R0 ;  /* 0x000000ffff028224 */ /* 0x000fe400078e0000 */
[----:B------:R-:W-:Y:S02]  /*3d40*/  IMAD R11, R3, R12, R11 ;  /* 0x0000000c030b7224 */ /* 0x000fe400078e020b */
[----:B------:R-:W-:Y:S02]  /*3d50*/  IMAD R10, R6, R9, R10 ;  /* 0x00000009060a7224 */ /* 0x000fe400078e020a */
[----:B------:R-:W-:Y:S02]  /*3d60*/  IMAD R11, R2, R3, R11 ;  /* 0x00000003020b7224 */ /* 0x000fe400078e020b */
[----:B------:R-:W-:Y:S02]  /*3d70*/  IMAD R10, R8, R6, R10 ;  /* 0x00000006080a7224 */ /* 0x000fe400078e020a */
.L_x_68:
[----:B------:R-:W-:Y:S05]  /*3d80*/  BRA.U UP1, `(.L_x_69) ;  /* 0x0000000101107547 */ /* 0x000fea000b800000 */
[----:B------:R-:W-:Y:S04]  /*3d90*/  MOV R2, UR6 ;  /* 0x0000000600027c02 */ /* 0x000fe80008000f00 */
[----:B------:R-:W-:Y:S04]  /*3da0*/  SHF.L.U32 R2, R2, 0x1f, RZ ;  /* 0x0000001f02027819 */ /* 0x000fe800000006ff */
[----:B------:R-:W2:Y:S02]  /*3db0*/  SYNCS.PHASECHK.TRANS64.TRYWAIT P0, [UR7+0x78], R2 ;  /* 0x00007802ff0075a7 */ /* 0x000ea40008001107 */
[----:B--2---:R-:W-:Y:S05]  /*3dc0*/  @!P0 BRA `(.L_x_70) ;  /* 0x0000005400a08947 */ /* 0x004fea0003800000 */
.L_x_69:
[----:B------:R-:W-:Y:S02]  /*3dd0*/  R2UR UR35, R15 ;  /* 0x000000000f2372ca */ /* 0x000fe400000e0000 */
[----:B------:R-:W-:Y:S02]  /*3de0*/  R2UR UR34, R14 ;  /* 0x000000000e2272ca */ /* 0x000fe400000e0000 */
[----:B------:R-:W-:Y:S02]  /*3df0*/  ISETP.NE.U32.AND P2, PT, RZ, UR4, PT ;  /* 0x00000004ff007c0c */ /* 0x000fe4000bf45070 */
[----:B------:R-:W-:Y:S02]  /*3e00*/  SHF.L.U32 R14, R29, 0x1f, RZ ;  /* 0x0000001f1d0e7819 */ /* 0x000fe400000006ff */
[----:B------:R-:W-:Y:S05]  /*3e10*/  ISETP.NE.AND.EX P2, PT, RZ, UR5, PT, P2 ;  /* 0x00000005ff007c0c */ /* 0x000fea000bf45320 */
[----:B------:R-:W-:Y:S02]  /*3e20*/  USHF.L.U32 UR35, UR35, 0x6, URZ ;  /* 0x0000000623237899 */ /* 0x000fe400080006ff */
[----:B------:R-:W-:Y:S01]  /*3e30*/  USHF.L.U32 UR34, UR34, 0x8, URZ ;  /* 0x0000000822227899 */ /* 0x000fe200080006ff */
[----:B------:R-:W-:Y:S11]  /*3e40*/  BRA.U !UP3, `(.L_x_71) ;  /* 0x000000010b347547 */ /* 0x000ff6000b800000 */
[----:B------:R-:W-:Y:S01]  /*3e50*/  UPLOP3.LUT UP0, UPT, UPT, UPT, UP2, 0x80, 0x8 ;  /* 0x000000000008789c */ /* 0x000fe20003f0f020 */
[----:B--2---:R-:W-:Y:S02]  /*3e60*/  HFMA2 R0, -RZ, RZ, 0, 5.9604644775390625e-08 ;  /* 0x00000001ff007431 */ /* 0x004fe400000001ff */
[----:B------:R-:W-:Y:S03]  /*3e70*/  IMAD.MOV.U32 R96, RZ, RZ, 0x1 ;  /* 0x00000001ff607424 */ /* 0x000fe600078e00ff */
[----:B------:R-:W-:Y:S05]  /*3e80*/  PLOP3.LUT P0, PT, PT, PT, UP0, 0x80, 0x8 ;  /* 0x000000000008781c */ /* 0x000fea0003f0f008 */
[----:B------:R-:W2:Y:S01]  /*3e90*/  @UP0 LDCU.64 UR10, c[0x0][0x888] ;  /* 0x00011100ff0a07ac */ /* 0x000ea20008000a00 */
[----:B------:R-:W-:Y:S07]  /*3ea0*/  @UP0 UIMAD UR8, UR36, UR4, URZ ;  /* 0x00000004240802a4 */ /* 0x000fee000f8e02ff */
[----:B------:R-:W-:Y:S01]  /*3eb0*/  @!P0 PRMT R96, R0, 0x7610, R96 ;  /* 0x0000761000608816 */ /* 0x000fe20000000060 */
[----:B--2---:R-:W-:Y:S03]  /*3ec0*/  @UP0 UIMAD.WIDE UR10, UR8, 0x4, UR10 ;  /* 0x00000004080a08a5 */ /* 0x004fe6000f8e020a */
[----:B------:R-:W2:Y:S03]  /*3ed0*/  @!UP0 LDCU UR8, c[0x0][0x880] ;  /* 0x00011000ff0887ac */ /* 0x000ea60008000800 */
[----:B------:R-:W-:Y:S01]  /*3ee0*/  IMAD.U32 R8, RZ, RZ, UR10 ;  /* 0x0000000aff087e24 */ /* 0x000fe2000f8e00ff */
[----:B------:R-:W-:Y:S05]  /*3ef0*/  MOV R9, UR11 ;  /* 0x0000000b00097c02 */ /* 0x000fea0008000f00 */
[----:B-----5:R3:W5:Y:S02]  /*3f00*/  @P0 LDG.E R49, desc[UR46][R8.64] ;  /* 0x0000002e08310981 */ /* 0x020764000c1e1900 */
[----:B--23--:R-:W-:Y:S07]  /*3f10*/  @!P0 IMAD.U32 R49, RZ, RZ, UR8 ;  /* 0x00000008ff318e24 */ /* 0x00cfee000f8e00ff */
.L_x_71:
[----:B-----5:R-:W-:Y:S01]  /*3f20*/  @!P2 FSETP.EQ.AND P0, PT, R49, RZ, PT ;  /* 0x000000ff3100a20b */ /* 0x020fe20003f02000 */
[----:B------:R-:W-:Y:S01]  /*3f30*/  @!UPT UIADD3 URZ, UPT, UPT, URZ, URZ, URZ ;  /* 0x000000fffffff290 */ /* 0x000fe2000fffe0ff */
[----:B------:R-:W-:Y:S11]  /*3f40*/  @!P2 BRA `(.L_x_72) ;  /* 0x000000000014a947 */ /* 0x000ff60003800000 */
[----:B------:R-:W-:Y:S02]  /*3f50*/  LOP3.LUT P2, RZ, R96, 0xff, RZ, 0xc0, !PT ;  /* 0x000000ff60ff7812 */ /* 0x000fe4000784c0ff */
[----:B------:R-:W-:Y:S04]  /*3f60*/  PLOP3.LUT P0, PT, PT, PT, UP0, 0x80, 0x8 ;  /* 0x000000000008781c */ /* 0x000fe80003f0f008 */
[----:B------:R-:W-:Y:S07]  /*3f70*/  PLOP3.LUT P0, PT, P0, PT, PT, 0x8, 0x80 ;  /* 0x000000000080781c */ /* 0x000fee000070e170 */
[----:B------:R-:W-:Y:S11]  /*3f80*/  @P2 FSETP.EQ.AND P0, PT, R49, RZ, PT ;  /* 0x000000ff3100220b */ /* 0x000ff60003f02000 */
[----:B------:R-:W-:Y:S02]  /*3f90*/  @!UPT UIADD3 URZ, UPT, UPT, URZ, URZ, URZ ;  /* 0x000000fffffff290 */ /* 0x000fe4000fffe0ff */
.L_x_72:
[----:B------:R-:W3:Y:S01]  /*3fa0*/  SYNCS.PHASECHK.TRANS64.TRYWAIT P2, [UR7+0x50], R14 ;  /* 0x0000500eff0075a7 */ /* 0x000ee20008041107 */
[----:B------:R-:W-:Y:S04]  /*3fb0*/  ELECT P4, URZ, PT ;  /* 0x0000000000ff782f */ /* 0x000fe80003880000 */
[----:B------:R-:W-:Y:S11]  /*3fc0*/  PLOP3.LUT P4, PT, P0, P4, PT, 0xf2, 0x2f ;  /* 0x00000000002f781c */ /* 0x000ff60000789e72 */
[----:B------:R-:W-:Y:S02]  /*3fd0*/  @!UPT UIADD3 URZ, UPT, UPT, URZ, URZ, URZ ;  /* 0x000000fffffff290 */ /* 0x000fe4000fffe0ff */
[----:B-1----:R-:W-:Y:S05]  /*3fe0*/  @!P4 IADD3 R8, P0, PT, R30, 0x580, RZ ;  /* 0x000005801e08c810 */ /* 0x002fea0007f1e0ff */
[----:B--2---:R-:W-:Y:S01]  /*3ff0*/  @!P4 IMAD.X R2, RZ, RZ, R31, P0 ;  /* 0x000000ffff02c224 */ /* 0x004fe200000e061f */
[----:B---3--:R-:W-:Y:S07]  /*4000*/  @!P2 BRA `(.L_x_73) ;  /* 0x000000540028a947 */ /* 0x008fee0003800000 */
.L_x_152:
[----:B------:R-:W-:Y:S01]  /*4010*/  @!P4 R2UR UR8, R2 ;  /* 0x000000000208c2ca */ /* 0x000fe200000e0000 */
[----:B------:R-:W-:Y:S01]  /*4020*/  VOTEU.ALL UP1, P4 ;  /* 0x0000000000ff7886 */ /* 0x000fe20002020000 */
[----:B------:R-:W-:Y:S01]  /*4030*/  @!P4 R2UR UR9, R8 ;  /* 0x000000000809c2ca */ /* 0x000fe200000e0000 */
[----:B-1----:R-:W-:Y:S01]  /*4040*/  @!P4 IMAD.MOV.U32 R0, RZ, RZ, 0x1000 ;  /* 0x00001000ff00c424 */ /* 0x002fe200078e00ff */
[----:B------:R-:W-:Y:S01]  /*4050*/  UMOV UR10, 0x0 ;  /* 0x00000000000a7882 */ /* 0x000fe20000000000 */
[----:B------:R-:W-:Y:S01]  /*4060*/  UMOV UR11, 0x10000000 ;  /* 0x10000000000b7882 */ /* 0x000fe20000000000 */
[----:B------:R-:W-:Y:S01]  /*4070*/  @!UP1 UIADD3 UR32, UPT, UPT, UR7, 0x200, URZ ;  /* 0x0000020007209890 */ /* 0x000fe2000fffe0ff */
[----:B------:R-:W-:Y:S06]  /*4080*/  VOTEU.ALL UP1, P4 ;  /* 0x0000000000ff7886 */ /* 0x000fec0002020000 */
[----:B------:R-:W-:Y:S01]  /*4090*/  IMAD.U32 R9, RZ, RZ, UR8 ;  /* 0x00000008ff097e24 */ /* 0x000fe2000f8e00ff */
[----:B------:R-:W-:Y:S01]  /*40a0*/  UPRMT UR8, UR37, 0x654, UR33 ;  /* 0x0000065425087896 */ /* 0x000fe20008000021 */
[----:B------:R-:W-:Y:S03]  /*40b0*/  IMAD.U32 R8, RZ, RZ, UR9 ;  /* 0x00000009ff087e24 */ /* 0x000fe6000f8e00ff */
[----:B------:R-:W-:Y:S02]  /*40c0*/  @!P4 R2UR UR15, R9 ;  /* 0x00000000090fc2ca */ /* 0x000fe400000e0000 */
[----:B------:R-:W-:Y:S02]  /*40d0*/  @!P4 R2UR UR14, R8 ;  /* 0x00000000080ec2ca */ /* 0x000fe400000e0000 */
[----:B------:R-:W-:Y:S05]  /*40e0*/  @!P4 IADD3 R8, P0, PT, R30, 0x580, RZ ;  /* 0x000005801e08c810 */ /* 0x000fea0007f1e0ff */
[----:B------:R-:W-:Y:S06]  /*40f0*/  @!P4 IMAD.X R2, RZ, RZ, R31, P0 ;  /* 0x000000ffff02c224 */ /* 0x000fec00000e061f */
[----:B------:R1:W-:Y:S01]  /*4100*/  @!UP1 UTMALDG.3D [UR32], [UR14], desc[UR10] ;  /* 0x00000a200e0095b4 */ /* 0x0003e20008011000 */
[----:B------:R1:W-:Y:S01]  /*4110*/  @!P4 SYNCS.ARRIVE.TRANS64.RED.A0TR RZ, [UR7+0x30], R0 ;  /* 0x00003000ffffc9a7 */ /* 0x0003e20008300407 */
[----:B------:R-:W-:Y:S01]  /*4120*/  SYNCS.ARRIVE.TRANS64.RED.A1T0 RZ, [UR8], RZ ;  /* 0x000000ffffff79a7 */ /* 0x000fe20008100408 */
[----:B------:R-:W2:Y:S02]  /*4130*/  SYNCS.PHASECHK.TRANS64.TRYWAIT P2, [UR7+0x58], R14 ;  /* 0x0000580eff0075a7 */ /* 0x000ea40008041107 */
[----:B-12---:R-:W-:Y:S05]  /*4140*/  @!P2 BRA `(.L_x_74) ;  /* 0x0000005000f0a947 */ /* 0x006fea0003800000 */
.L_x_154:
[----:B------:R-:W-:Y:S01]  /*4150*/  @!P4 R2UR UR8, R2 ;  /* 0x000000000208c2ca */ /* 0x000fe200000e0000 */
[----:B------:R-:W-:Y:S01]  /*4160*/  VOTEU.ALL UP1, P4 ;  /* 0x0000000000ff7886 */ /* 0x000fe20002020000 */
[----:B------:R-:W-:Y:S01]  /*4170*/  @!P4 R2UR UR9, R8 ;  /* 0x000000000809c2ca */ /* 0x000fe200000e0000 */
[----:B-1----:R-:W-:Y:S01]  /*4180*/  @!P4 IMAD.MOV.U32 R0, RZ, RZ, 0x1000 ;  /* 0x00001000ff00c424 */ /* 0x002fe200078e00ff */
[----:B------:R-:W-:Y:S01]  /*4190*/  UMOV UR10, 0x0 ;  /* 0x00000000000a7882 */ /* 0x000fe20000000000 */
[----:B------:R-:W-:Y:S01]  /*41a0*/  UMOV UR11, 0x10000000 ;  /* 0x10000000000b7882 */ /* 0x000fe20000000000 */
[----:B------:R-:W-:Y:S02]  /*41b0*/  @!UP1 UIADD3 UR26, UPT, UPT, UR34, 0x40, URZ ;  /* 0x00000040221a9890 */ /* 0x000fe4000fffe0ff */
[----:B------:R-:W-:Y:S01]  /*41c0*/  @!UP1 UIADD3 UR24, UPT, UPT, UR7, 0x1200, URZ ;  /* 0x0000120007189890 */ /* 0x000fe2000fffe0ff */
[----:B------:R-:W-:Y:S01]  /*41d0*/  VOTEU.ALL UP1, P4 ;  /* 0x0000000000ff7886 */ /* 0x000fe20002020000 */
[----:B------:R-:W-:Y:S01]  /*41e0*/  UMOV UR27, UR35 ;  /* 0x00000023001b7c82 */ /* 0x000fe20008000000 */
[----:B------:R-:W-:Y:S02]  /*41f0*/  UMOV UR28, UR36 ;  /* 0x00000024001c7c82 */ /* 0x000fe40008000000 */
        /* <DEDUP_REMOVED lines=12> */
.L_x_156:
[----:B------:R-:W2:Y:S01]  /*42c0*/  LDC.64 R12, c[0x0][0xb18] ;  /* 0x0002c600ff0c7b82 */ /* 0x000ea20000000a00 */
[----:B------:R-:W-:Y:S01]  /*42d0*/  @!P4 R2UR UR8, R2 ;  /* 0x000000000208c2ca */ /* 0x000fe200000e0000 */
[----:B------:R-:W-:Y:S01]  /*42e0*/  VOTEU.ALL UP1, P4 ;  /* 0x0000000000ff7886 */ /* 0x000fe20002020000 */
[----:B------:R-:W-:Y:S01]  /*42f0*/  @!P4 R2UR UR9, R8 ;  /* 0x000000000809c2ca */ /* 0x000fe200000e0000 */
[----:B-1----:R-:W-:Y:S01]  /*4300*/  @!P4 IMAD.MOV.U32 R0, RZ, RZ, 0x1000 ;  /* 0x00001000ff00c424 */ /* 0x002fe200078e00ff */
[----:B------:R-:W-:Y:S03]  /*4310*/  UMOV UR10, 0x0 ;  /* 0x00000000000a7882 */ /* 0x000fe60000000000 */
[----:B------:R-:W1:Y:S01]  /*4320*/  @!P1 LDC R2, c[0x0][0xb0c] ;  /* 0x0002c300ff029b82 */ /* 0x000e620000000800 */
[----:B------:R-:W-:Y:S01]  /*4330*/  @!UP1 UIADD3 UR18, UPT, UPT, UR34, 0x80, URZ ;  /* 0x0000008022129890 */ /* 0x000fe2000fffe0ff */
[----:B------:R-:W-:Y:S01]  /*4340*/  @P3 SHF.R.U32.HI R26, RZ, 0x10, R21 ;  /* 0x00000010ff1a3819 */ /* 0x000fe20000011615 */
[----:B------:R-:W-:Y:S01]  /*4350*/  @!UP1 UIADD3 UR16, UPT, UPT, UR7, 0x2200, URZ ;  /* 0x0000220007109890 */ /* 0x000fe2000fffe0ff */
[----:B------:R-:W-:Y:S01]  /*4360*/  VIADD R28, R28, 0x1 ;  /* 0x000000011c1c7836 */ /* 0x000fe20000000000 */
[----:B------:R-:W-:Y:S01]  /*4370*/  VOTEU.ALL UP1, P4 ;  /* 0x0000000000ff7886 */ /* 0x000fe20002020000 */
[----:B------:R-:W-:Y:S01]  /*4380*/  UMOV UR11, 0x10000000 ;  /* 0x10000000000b7882 */ /* 0x000fe20000000000 */
[----:B------:R-:W-:Y:S01]  /*4390*/  UMOV UR19, UR35 ;  /* 0x0000002300137c82 */ /* 0x000fe20008000000 */
[----:B------:R-:W-:Y:S01]  /*43a0*/  IMAD.U32 R9, RZ, RZ, UR8 ;  /* 0x00000008ff097e24 */ /* 0x000fe2000f8e00ff */
[----:B------:R-:W-:Y:S01]  /*43b0*/  UMOV UR20, UR36 ;  /* 0x0000002400147c82 */ /* 0x000fe20008000000 */
[----:B------:R-:W-:Y:S01]  /*43c0*/  IMAD.U32 R8, RZ, RZ, UR9 ;  /* 0x00000009ff087e24 */ /* 0x000fe2000f8e00ff */
[----:B------:R-:W-:Y:S02]  /*43d0*/  UPRMT UR8, UR37, 0x654, UR17 ;  /* 0x0000065425087896 */ /* 0x000fe40008000011 */
[----:B------:R-:W-:Y:S02]  /*43e0*/  @!P4 R2UR UR15, R9 ;  /* 0x00000000090fc2ca */ /* 0x000fe400000e0000 */
[----:B------:R-:W-:Y:S02]  /*43f0*/  @!P4 R2UR UR14, R8 ;  /* 0x00000000080ec2ca */ /* 0x000fe400000e0000 */
[----:B------:R-:W3:Y:S11]  /*4400*/  LDC.64 R8, c[0x0][0xb10] ;  /* 0x0002c400ff087b82 */ /* 0x000ef60000000a00 */
[----:B------:R1:W-:Y:S01]  /*4410*/  @!UP1 UTMALDG.3D [UR16], [UR14], desc[UR10] ;  /* 0x00000a100e0095b4 */ /* 0x0003e20008011000 */
[----:B------:R5:W-:Y:S01]  /*4420*/  @!P4 SYNCS.ARRIVE.TRANS64.RED.A0TR RZ, [UR7+0x40], R0 ;  /* 0x00004000ffffc9a7 */ /* 0x000be20008300407 */
[C---:B---3--:R-:W-:Y:S01]  /*4430*/  @!P1 IMAD.HI.U32 R8, R11.reuse, R8, RZ ;  /* 0x000000080b089227 */ /* 0x048fe200078e00ff */
[----:B--2---:R-:W-:Y:S02]  /*4440*/  @!P1 ISETP.NE.AND P0, PT, R12, 0x1, PT ;  /* 0x000000010c00980c */ /* 0x004fe40003f05270 */
[----:B-1----:R-:W-:Y:S01]  /*4450*/  @!P1 ISETP.NE.AND P2, PT, R2, 0x1, PT ;  /* 0x000000010200980c */ /* 0x002fe20003f45270 */
[----:B------:R-:W-:Y:S01]  /*4460*/  SYNCS.ARRIVE.TRANS64.RED.A1T0 RZ, [UR8], RZ ;  /* 0x000000ffffff79a7 */ /* 0x000fe20008100408 */
[C---:B------:R-:W-:Y:S01]  /*4470*/  @!P1 IMAD.HI.U32 R13, R10.reuse, R13, RZ ;  /* 0x0000000d0a0d9227 */ /* 0x040fe200078e00ff */
[----:B------:R-:W-:Y:S04]  /*4480*/  @!P1 SHF.R.U32.HI R8, RZ, R9, R8 ;  /* 0x00000009ff089219 */ /* 0x000fe80000011608 */
[----:B------:R-:W-:Y:S01]  /*4490*/  @!P1 SEL R8, R11, R8, !P2 ;  /* 0x000000080b089207 */ /* 0x000fe20005000000 */
[----:B------:R-:W1:Y:S01]  /*44a0*/  SYNCS.PHASECHK.TRANS64.TRYWAIT P5, [UR7+0x68], R14 ;  /* 0x0000680eff0075a7 */ /* 0x000e6200080a1107 */
[----:B-----5:R-:W2:Y:S02]  /*44b0*/  @!P1 LDC R0, c[0x0][0xb20] ;  /* 0x0002c800ff009b82 */ /* 0x020ea40000000800 */
[----:B--2---:R-:W-:Y:S04]  /*44c0*/  @!P1 SHF.R.U32.HI R0, RZ, R0, R13 ;  /* 0x00000000ff009219 */ /* 0x004fe8000001160d */
[----:B------:R-:W-:Y:S05]  /*44d0*/  @!P1 SEL R9, R10, R0, !P0 ;  /* 0x000000000a099207 */ /* 0x000fea0004000000 */
[----:B------:R-:W-:Y:S02]  /*44e0*/  @!P1 IMAD.IADD R0, R9, 0x1, -R8 ;  /* 0x0000000109009824 */ /* 0x000fe400078e0a08 */
[----:B------:R-:W-:Y:S02]  /*44f0*/  @!P1 IMAD.IADD R8, R8, 0x1, -R9 ;  /* 0x0000000108089824 */ /* 0x000fe400078e0a09 */
[----:B------:R-:W-:Y:S02]  /*4500*/  @!P1 IMAD R11, R0, R2, R11 ;  /* 0x00000002000b9224 */ /* 0x000fe400078e020b */
[----:B------:R-:W-:Y:S01]  /*4510*/  @!P1 IMAD R10, R8, R12, R10 ;  /* 0x0000000c080a9224 */ /* 0x000fe200078e020a */
[----:B-1----:R-:W-:Y:S06]  /*4520*/  @!P5 BRA `(.L_x_76) ;  /* 0x000000500028d947 */ /* 0x002fec0003800000 */
.L_x_158:
[----:B------:R-:W-:Y:S01]  /*4530*/  @!P4 IADD3 R2, P0, PT, R30, 0x580, RZ ;  /* 0x000005801e02c810 */ /* 0x000fe20007f1e0ff */
[----:B------:R-:W-:Y:S01]  /*4540*/  VOTEU.ALL UP1, P4 ;  /* 0x0000000000ff7886 */ /* 0x000fe20002020000 */
[----:B------:R-:W-:Y:S01]  /*4550*/  UMOV UR18, 0x0 ;  /* 0x0000000000127882 */ /* 0x000fe20000000000 */
[----:B------:R-:W-:Y:S01]  /*4560*/  UMOV UR19, 0x10000000 ;  /* 0x1000000000137882 */ /* 0x000fe20000000000 */
[----:B------:R-:W-:Y:S01]  /*4570*/  @!P4 R2UR UR9, R2 ;  /* 0x000000000209c2ca */ /* 0x000fe200000e0000 */
[----:B-1----:R-:W-:Y:S01]  /*4580*/  @!P4 IMAD.X R0, RZ, RZ, R31, P0 ;  /* 0x000000ffff00c224 */ /* 0x002fe200000e061f */
[----:B------:R-:W-:Y:S01]  /*4590*/  @!UP1 UIADD3 UR10, UPT, UPT, UR34, 0xc0, URZ ;  /* 0x000000c0220a9890 */ /* 0x000fe2000fffe0ff */
[----:B------:R-:W-:Y:S01]  /*45a0*/  ISETP.NE.AND P0, PT, R28, 0x2, PT ;  /* 0x000000021c00780c */ /* 0x000fe20003f05270 */
[----:B------:R-:W-:Y:S01]  /*45b0*/  UMOV UR11, UR35 ;  /* 0x00000023000b7c82 */ /* 0x000fe20008000000 */
[----:B------:R-:W-:Y:S01]  /*45c0*/  UMOV UR12, UR36 ;  /* 0x00000024000c7c82 */ /* 0x000fe20008000000 */
[----:B------:R-:W-:Y:S01]  /*45d0*/  @!P4 R2UR UR8, R0 ;  /* 0x000000000008c2ca */ /* 0x000fe200000e0000 */
[----:B------:R-:W-:Y:S01]  /*45e0*/  IMAD.IADD R14, R10, 0x1, R94 ;  /* 0x000000010a0e7824 */ /* 0x000fe200078e025e */
[----:B------:R-:W-:Y:S01]  /*45f0*/  @P3 R2UR UR36, R26 ;  /* 0x000000001a2432ca */ /* 0x000fe200000e0000 */
[----:B------:R-:W-:Y:S01]  /*4600*/  IMAD.IADD R15, R11, 0x1, R95 ;  /* 0x000000010b0f7824 */ /* 0x000fe200078e025f */
[----:B------:R-:W-:Y:S02]  /*4610*/  SEL R0, RZ, 0x1, P0 ;  /* 0x00000001ff007807 */ /* 0x000fe40000000000 */
[----:B------:R-:W-:Y:S01]  /*4620*/  LOP3.LUT R29, R29, 0x1, RZ, 0x3c, !PT ;  /* 0x000000011d1d7812 */ /* 0x000fe200078e3cff */
[----:B------:R-:W-:Y:S01]  /*4630*/  IMAD.U32 R8, RZ, RZ, UR9 ;  /* 0x00000009ff087e24 */ /* 0x000fe2000f8e00ff */
[----:B------:R-:W-:Y:S01]  /*4640*/  @!UP1 UIADD3 UR9, UPT, UPT, UR7, 0x48, URZ ;  /* 0x0000004807099890 */ /* 0x000fe2000fffe0ff */
[----:B------:R-:W-:Y:S02]  /*4650*/  LOP3.LUT R27, R27, R0, RZ, 0x3c, !PT ;  /* 0x000000001b1b7212 */ /* 0x000fe400078e3cff */
[----:B------:R-:W-:Y:S02]  /*4660*/  SEL R28, R28, RZ, P0 ;  /* 0x000000ff1c1c7207 */ /* 0x000fe40000000000 */
[----:B------:R-:W-:Y:S01]  /*4670*/  IMAD.U32 R9, RZ, RZ, UR8 ;  /* 0x00000008ff097e24 */ /* 0x000fe2000f8e00ff */
[----:B------:R-:W-:Y:S01]  /*4680*/  @!P4 R2UR UR14, R8 ;  /* 0x00000000080ec2ca */ /* 0x000fe200000e0000 */
[----:B------:R-:W-:Y:S01]  /*4690*/  @!UP1 UIADD3 UR8, UPT, UPT, UR7, 0x3200, URZ ;  /* 0x0000320007089890 */ /* 0x000fe2000fffe0ff */
[----:B------:R-:W-:Y:S02]  /*46a0*/  VOTEU.ALL UP1, P4 ;  /* 0x0000000000ff7886 */ /* 0x000fe40002020000 */
[----:B------:R-:W-:Y:S11]  /*46b0*/  @!P4 R2UR UR15, R9 ;  /* 0x00000000090fc2ca */ /* 0x000ff600000e0000 */
[----:B------:R-:W-:Y:S02]  /*46c0*/  @!UPT UIADD3 URZ, UPT, UPT, URZ, URZ, URZ ;  /* 0x000000fffffff290 */ /* 0x000fe4000fffe0ff */
[----:B------:R2:W-:Y:S01]  /*46d0*/  @!UP1 UTMALDG.3D [UR8], [UR14], desc[UR18] ;  /* 0x000012080e0095b4 */ /* 0x0005e20008011000 */
[----:B------:R2:W-:Y:S01]  /*46e0*/  @!P4 SYNCS.ARRIVE.TRANS64.RED.A0TR RZ, [UR7+0x48], R25 ;  /* 0x00004819ffffc9a7 */ /* 0x0005e20008300407 */
[----:B------:R-:W-:Y:S01]  /*46f0*/  UPLOP3.LUT UP1, UPT, UPT, UPT, UPT, 0x80, 0x8 ;  /* 0x000000000008789c */ /* 0x000fe20003f2f070 */
[----:B------:R-:W-:Y:S01]  /*4700*/  SYNCS.ARRIVE.TRANS64.RED.A1T0 RZ, [UR13], RZ ;  /* 0x000000ffffff79a7 */ /* 0x000fe2000810040d */
[----:B------:R-:W-:Y:S09]  /*4710*/  @P3 BRA `(.L_x_77) ;  /* 0xfffffff000a03947 */ /* 0x000ff2000383ffff */
[----:B------:R-:W-:-:S04]  /*4720*/  SHF.L.U32 R2, R29, 0x1f, RZ ;  /* 0x0000001f1d027819 */ /* 0x000fc800000006ff */
[----:B------:R-:W1:Y:S02]  /*4730*/  SYNCS.PHASECHK.TRANS64.TRYWAIT P0, [UR7+0x50], R2 ;  /* 0x00005002ff0075a7 */ /* 0x000e640008001107 */
[----:B-1----:R-:W-:Y:S05]  /*4740*/  @!P0 BRA `(.L_x_78) ;  /* 0x0000004c00b88947 */ /* 0x002fea0003800000 */
.L_x_160:
[----:B------:R-:W3:Y:S02]  /*4750*/  SYNCS.PHASECHK.TRANS64.TRYWAIT P0, [UR7+0x58], R2 ;  /* 0x00005802ff0075a7 */ /* 0x000ee40008001107 */
[----:B---3--:R-:W-:Y:S05]  /*4760*/  @!P0 BRA `(.L_x_79) ;  /* 0x0000004c00c88947 */ /* 0x008fea0003800000 */
.L_x_162:
[----:B------:R-:W3:Y:S02]  /*4770*/  SYNCS.PHASECHK.TRANS64.TRYWAIT P0, [UR7+0x60], R2 ;  /* 0x00006002ff0075a7 */ /* 0x000ee40008001107 */
[----:B---3--:R-:W-:Y:S05]  /*4780*/  @!P0 BRA `(.L_x_80) ;  /* 0x0000004c00d88947 */ /* 0x008fea0003800000 */
.L_x_164:
[----:B-1----:R-:W-:-:S07]  /*4790*/  MOV R0, UR7 ;  /* 0x0000000700007c02 */ /* 0x002fce0008000f00 */
.L_x_81:
[----:B-1----:R-:W-:-:S04]  /*47a0*/  SHF.L.U32 R2, R29, 0x1f, RZ ;  /* 0x0000001f1d027819 */ /* 0x002fc800000006ff */
[----:B------:R1:W3:Y:S03]  /*47b0*/  SYNCS.PHASECHK.TRANS64.TRYWAIT P0, [R0+URZ+0x68], R2 ;  /* 0x00006802000075a7 */ /* 0x0002e600080011ff */
[----:B---3--:R-:W-:Y:S05]  /*47c0*/  @!P0 NANOSLEEP.SYNCS 0x989680 ;  /* 0x009896800000895d */ /* 0x008fea0003900000 */
[----:B------:R-:W3:Y:S02]  /*47d0*/  @!P0 SYNCS.PHASECHK.TRANS64 P0, [R0+URZ+0x68], R2 ;  /* 0x00006802000085a7 */ /* 0x000ee400080010ff */
[----:B--23--:R-:W-:Y:S05]  /*47e0*/  @P0 EXIT ;  /* 0x000000000000094d */ /* 0x00cfea0003800000 */
[----:B------:R-:W-:Y:S05]  /*47f0*/  BRA `(.L_x_81) ;  /* 0xfffffffc00e87947 */ /* 0x000fea000383ffff */
.L_x_66:
[----:B------:R-:W-:-:S06]  /*4800*/  UISETP.GE.AND UP1, UPT, UR8, 0x4, UPT ;  /* 0x000000040800788c */ /* 0x000fcc000bf26270 */
[----:B------:R-:W-:-:S13]  /*4810*/  PLOP3.LUT P0, PT, PT, PT, UP1, 0x80, 0x8 ;  /* 0x000000000008781c */ /* 0x000fda0003f0f018 */
[----:B------:R-:W-:Y:S05]  /*4820*/  @!P0 EXIT ;  /* 0x000000000000894d */ /* 0x000fea0003800000 */
[----:B------:R-:W-:Y:S01]  /*4830*/  BAR.SYNC.DEFER_BLOCKING 0x6, 0xa0 ;  /* 0x0182800000007b1d */ /* 0x000fe20000010000 */
[C---:B------:R-:W-:Y:S01]  /*4840*/  IMAD.SHL.U32 R3, R108.reuse, 0x40, RZ ;  /* 0x000000406c037824 */ /* 0x040fe200078e00ff */
[C---:B------:R-:W-:Y:S01]  /*4850*/  LOP3.LUT R110, R108.reuse, 0x60, RZ, 0xc0, !PT ;  /* 0x000000606c6e7812 */ /* 0x040fe200078ec0ff */
[C---:B------:R-:W-:Y:S01]  /*4860*/  IMAD.SHL.U32 R100, R108.reuse, 0x20, RZ ;  /* 0x000000206c647824 */ /* 0x040fe200078e00ff */
[----:B------:R-:W-:Y:S01]  /*4870*/  CS2R R106, SRZ ;  /* 0x00000000006a7805 */ /* 0x000fe2000001ff00 */
[C---:B------:R-:W-:Y:S01]  /*4880*/  IMAD.SHL.U32 R4, R108.reuse, 0x2, RZ ;  /* 0x000000026c047824 */ /* 0x040fe200078e00ff */
[----:B------:R-:W-:Y:S02]  /*4890*/  UMOV UR49, 0x400 ;  /* 0x0000040000317882 */ /* 0x000fe40000000000 */
[----:B------:R-:W1:Y:S01]  /*48a0*/  LDC R99, c[0x0][0x370] ;  /* 0x0000dc00ff637b82 */ /* 0x000e620000000800 */
[----:B------:R-:W-:Y:S01]  /*48b0*/  ULEA UR49, UR37, UR49, 0x18 ;  /* 0x0000003125317291 */ /* 0x000fe2000f8ec0ff */
[----:B------:R-:W-:Y:S01]  /*48c0*/  LOP3.LUT R2, R3, 0x180, RZ, 0xc0, !PT ;  /* 0x0000018003027812 */ /* 0x000fe200078ec0ff */
[----:B------:R-:W-:Y:S01]  /*48d0*/  IMAD.U32 R46, R108, 0x10000, RZ ;  /* 0x000100006c2e7824 */ /* 0x000fe200078e00ff */
[----:B------:R-:W-:Y:S01]  /*48e0*/  LOP3.LUT R100, R100, 0xc00, RZ, 0xc0, !PT ;  /* 0x00000c0064647812 */ /* 0x000fe200078ec0ff */
[----:B------:R-:W-:Y:S01]  /*48f0*/  UIADD3 UR4, UPT, UPT, UR49, 0x4200, URZ ;  /* 0x0000420031047890 */ /* 0x000fe2000fffe0ff */
[----:B------:R-:W-:Y:S01]  /*4900*/  LOP3.LUT R4, R2, 0x20, R4, 0xf8, !PT ;  /* 0x0000002002047812 */ /* 0x000fe200078ef804 */
[----:B------:R-:W-:Y:S01]  /*4910*/  IMAD.SHL.U32 R2, R108, 0x8, RZ ;  /* 0x000000086c027824 */ /* 0x000fe200078e00ff */
[----:B------:R-:W2:Y:S01]  /*4920*/  LDC R42, c[0x0][0xb0c] ;  /* 0x0002c300ff2a7b82 */ /* 0x000ea20000000800 */
[----:B------:R-:W-:Y:S01]  /*4930*/  LOP3.LUT R100, R100, 0x40, R3, 0xf8, !PT ;  /* 0x0000004064647812 */ /* 0x000fe200078ef803 */
[----:B------:R-:W-:Y:S01]  /*4940*/  IMAD.MOV.U32 R45, RZ, RZ, RZ ;  /* 0x000000ffff2d7224 */ /* 0x000fe200078e00ff */
[----:B------:R-:W-:Y:S01]  /*4950*/  LOP3.LUT R46, R46, 0x600000, RZ, 0xc0, !PT ;  /* 0x006000002e2e7812 */ /* 0x000fe200078ec0ff */
[----:B------:R-:W-:Y:S01]  /*4960*/  IMAD.MOV.U32 R112, RZ, RZ, RZ ;  /* 0x000000ffff707224 */ /* 0x000fe200078e00ff */
[----:B------:R-:W-:-:S02]  /*4970*/  LOP3.LUT R108, R108, 0x2, RZ, 0xc0, !PT ;  /* 0x000000026c6c7812 */ /* 0x000fc400078ec0ff */
[----:B------:R-:W-:Y:S02]  /*4980*/  CS2R R104, SRZ ;  /* 0x0000000000687805 */ /* 0x000fe4000001ff00 */
[----:B------:R-:W-:Y:S01]  /*4990*/  LOP3.LUT R2, R4, 0x30, R2, 0x78, !PT ;  /* 0x0000003004027812 */ /* 0x000fe200078e7802 */
[----:B------:R-:W4:Y:S01]  /*49a0*/  LDC R97, c[0x0][0xb20] ;  /* 0x0002c800ff617b82 */ /* 0x000f220000000800 */
[----:B------:R-:W3:Y:S01]  /*49b0*/  LDS R0, [UR49+0x130] ;  /* 0x00013031ff007984 */ /* 0x000ee20008000800 */
[----:B------:R-:W-:Y:S01]  /*49c0*/  LOP3.LUT R100, R100, 0x200, R3, 0xf8, !PT ;  /* 0x0000020064647812 */ /* 0x000fe200078ef803 */
[----:B------:R-:W-:Y:S01]  /*49d0*/  IMAD.MOV R102, RZ, RZ, -R108 ;  /* 0x000000ffff667224 */ /* 0x000fe200078e0a6c */
[----:B------:R-:W1:Y:S01]  /*49e0*/  LDCU.64 UR52, c[0x0][0x348] ;  /* 0x00006900ff3477ac */ /* 0x000e620008000a00 */
[----:B------:R-:W-:Y:S01]  /*49f0*/  IMAD.U32 R109, RZ, RZ, UR4 ;  /* 0x00000004ff6d7e24 */ /* 0x000fe2000f8e00ff */
[----:B------:R-:W-:Y:S02]  /*4a00*/  LOP3.LUT R100, R100, R2, RZ, 0xfc, !PT ;  /* 0x0000000264647212 */ /* 0x000fe400078efcff */
[----:B------:R-:W1:Y:S01]  /*4a10*/  LDC R41, c[0x0][0xb30] ;  /* 0x0002cc00ff297b82 */ /* 0x000e620000000800 */
[----:B------:R-:W1:Y:S01]  /*4a20*/  LDCU.64 UR38, c[0x0][0x888] ;  /* 0x00011100ff2677ac */ /* 0x000e620008000a00 */
[----:B------:R-:W1:Y:S06]  /*4a30*/  LDCU.64 UR44, c[0x0][0x890] ;  /* 0x00011200ff2c77ac */ /* 0x000e6c0008000a00 */
[----:B------:R-:W1:Y:S01]  /*4a40*/  LDC.64 R92, c[0x0][0xb10] ;  /* 0x0002c400ff5c7b82 */ /* 0x000e620000000a00 */
[----:B------:R-:W-:-:S07]  /*4a50*/  UIADD3 UR48, UPT, UPT, UR49, 0x200, URZ ;  /* 0x0000020031307890 */ /* 0x000fce000fffe0ff */
[----:B------:R-:W1:Y:S08]  /*4a60*/  LDC.64 R38, c[0x0][0xb18] ;  /* 0x0002c600ff267b82 */ /* 0x000e700000000a00 */
[----:B------:R-:W1:Y:S08]  /*4a70*/  LDC.64 R36, c[0x0][0xb28] ;  /* 0x0002ca00ff247b82 */ /* 0x000e700000000a00 */
[----:B------:R-:W1:Y:S01]  /*4a80*/  LDC.64 R90, c[0x0][0x8b0] ;  /* 0x00022c00ff5a7b82 */ /* 0x000e620000000a00 */
[----:B---3--:R-:W-:-:S07]  /*4a90*/  IMAD.IADD R46, R0, 0x1, R46 ;  /* 0x00000001002e7824 */ /* 0x008fce00078e022e */
[----:B------:R-:W3:Y:S08]  /*4aa0*/  LDC.64 R88, c[0x0][0x8a8] ;  /* 0x00022a00ff587b82 */ /* 0x000ef00000000a00 */
[----:B--2-4-:R-:W1:Y:S02]  /*4ab0*/  LDC R98, c[0x0][0x374] ;  /* 0x0000dd00ff627b82 */ /* 0x014e640000000800 */
.L_x_123:
[----:B------:R-:W-:Y:S02]  /*4ac0*/  LEA R0, R112, UR49, 0x3 ;  /* 0x0000003170007c11 */ /* 0x000fe4000f8e18ff */
[----:B------:R-:W-:Y:S02]  /*4ad0*/  SHF.L.U32 R2, R106, 0x1f, RZ ;  /* 0x0000001f6a027819 */ /* 0x000fe400000006ff */
[----:B------:R-:W-:Y:S02]  /*4ae0*/  LEA R16, R112, UR49, 0x4 ;  /* 0x0000003170107c11 */ /* 0x000fe4000f8e20ff */
[----:B------:R-:W2:Y:S02]  /*4af0*/  SYNCS.PHASECHK.TRANS64.TRYWAIT P0, [R0+URZ+0x80], R2 ;  /* 0x00008002000075a7 */ /* 0x000ea400080011ff */
[----:B-12---:R-:W-:Y:S05]  /*4b00*/  @!P0 BRA `(.L_x_82) ;  /* 0x0000004c00108947 */ /* 0x006fea0003800000 */
.L_x_165:
[----:B------:R-:W4:Y:S01]  /*4b10*/  LDC.64 R10, c[0x0][0xb10] ;  /* 0x0002c400ff0a7b82 */ /* 0x000f220000000a00 */
[----:B------:R-:W3:Y:S01]  /*4b20*/  LDS.128 R16, [R16+0x110] ;  /* 0x0001100010107984 */ /* 0x000ee20000000c00 */
[----:B-1----:R-:W-:Y:S01]  /*4b30*/  ISETP.NE.AND P1, PT, R41, 0x1, PT ;  /* 0x000000012900780c */ /* 0x002fe20003f25270 */
[----:B--2---:R-:W-:Y:S01]  /*4b40*/  VIADD R0, R0, 0x90 ;  /* 0x0000009000007836 */ /* 0x004fe20000000000 */
[----:B------:R-:W-:Y:S04]  /*4b50*/  ISETP.GE.AND P0, PT, R40, 0x1, PT ;  /* 0x000000012800780c */ /* 0x000fe80003f06270 */
[----:B------:R-:W1:Y:S01]  /*4b60*/  LDC.64 R8, c[0x0][0xb18] ;  /* 0x0002c600ff087b82 */ /* 0x000e620000000a00 */
[----:B------:R-:W-:Y:S01]  /*4b70*/  PRMT R0, RZ, 0x654, R0 ;  /* 0x00000654ff007816 */ /* 0x000fe20000000000 */
[----:B------:R-:W-:Y:S01]  /*4b80*/  @!PT LDS RZ, [RZ] ;  /* 0x00000000fffff984 */ /* 0x000fe20000000800 */
[----:B------:R-:W-:Y:S01]  /*4b90*/  @!PT LDS RZ, [RZ] ;  /* 0x00000000fffff984 */ /* 0x000fe20000000800 */
[----:B------:R-:W-:Y:S01]  /*4ba0*/  @!PT LDS RZ, [RZ] ;  /* 0x00000000fffff984 */ /* 0x000fe20000000800 */
[----:B------:R-:W-:Y:S01]  /*4bb0*/  @!PT LDS RZ, [RZ] ;  /* 0x00000000fffff984 */ /* 0x000fe20000000800 */
[----:B------:R2:W-:Y:S06]  /*4bc0*/  MEMBAR.ALL.CTA ;  /* 0x0000000000007992 */ /* 0x0005ec0000008000 */
[----:B--2---:R-:W2:Y:S01]  /*4bd0*/  FENCE.VIEW.ASYNC.S ;  /* 0x00000000000073c6 */ /* 0x004ea20000000000 */
[----:B------:R-:W1:Y:S08]  /*4be0*/  @!P1 LDC R12, c[0x0][0xb20] ;  /* 0x0002c800ff0c9b82 */ /* 0x000e700000000800 */
[----:B------:R-:W1:Y:S01]  /*4bf0*/  @!P1 LDC R7, c[0x0][0xb0c] ;  /* 0x0002c300ff079b82 */ /* 0x000e620000000800 */
[----:B--2---:R2:W-:Y:S01]  /*4c00*/  SYNCS.ARRIVE.TRANS64.RED.A1T0 RZ, [R0+URZ], RZ ;  /* 0x000000ff00ff79a7 */ /* 0x0045e200081004ff */
[----:B---3--:R-:W-:Y:S04]  /*4c10*/  LOP3.LUT P4, RZ, R18, 0x1, RZ, 0xc0, !PT ;  /* 0x0000000112ff7812 */ /* 0x008fe8000788c0ff */
[----:B------:R-:W-:Y:S09]  /*4c20*/  P2R R111, PR, RZ, 0x10 ;  /* 0x00000010ff6f7803 */ /* 0x000ff20000000000 */
[----:B------:R-:W-:Y:S02]  /*4c30*/  @P4 MOV R44, R16 ;  /* 0x00000010002c4202 */ /* 0x000fe40000000f00 */
[----:B------:R-:W-:Y:S01]  /*4c40*/  @P4 LOP3.LUT R43, R17, 0xffff, RZ, 0xc0, !PT ;  /* 0x0000ffff112b4812 */ /* 0x000fe200078ec0ff */
[----:B--2-4-:R-:W-:Y:S06]  /*4c50*/  @!P0 BRA `(.L_x_83) ;  /* 0x0000000000a48947 */ /* 0x014fec0003800000 */
[----:B------:R-:W-:Y:S01]  /*4c60*/  IMAD.HI.U32 R0, R98, R39, RZ ;  /* 0x0000002762007227 */ /* 0x000fe200078e00ff */
[----:B------:R-:W-:Y:S02]  /*4c70*/  ISETP.NE.AND P0, PT, R38, 0x1, PT ;  /* 0x000000012600780c */ /* 0x000fe40003f05270 */
[----:B------:R-:W-:Y:S01]  /*4c80*/  ISETP.NE.AND P2, PT, R40, 0x1, PT ;  /* 0x000000012800780c */ /* 0x000fe20003f45270 */
[----:B------:R-:W-:Y:S01]  /*4c90*/  IMAD.HI.U32 R4, R99, R92, RZ ;  /* 0x0000005c63047227 */ /* 0x000fe200078e00ff */
[----:B------:R-:W-:Y:S02]  /*4ca0*/  SHF.R.U32.HI R0, RZ, R97, R0 ;  /* 0x00000061ff007219 */ /* 0x000fe40000011600 */
[----:B------:R-:W-:Y:S01]  /*4cb0*/  ISETP.NE.AND P3, PT, R42, 0x1, PT ;  /* 0x000000012a00780c */ /* 0x000fe20003f65270 */
[----:B------:R-:W-:Y:S01]  /*4cc0*/  IMAD.HI.U32 R6, R43, R39, RZ ;  /* 0x000000272b067227 */ /* 0x000fe200078e00ff */
[-C--:B------:R-:W-:Y:S02]  /*4cd0*/  SHF.R.U32.HI R4, RZ, R93.reuse, R4 ;  /* 0x0000005dff047219 */ /* 0x080fe40000011604 */
[----:B------:R-:W-:Y:S01]  /*4ce0*/  SEL R0, R98, R0, !P0 ;  /* 0x0000000062007207 */ /* 0x000fe20004000000 */
[----:B------:R-:W-:Y:S01]  /*4cf0*/  IMAD.HI.U32 R5, R44, R92, RZ ;  /* 0x0000005c2c057227 */ /* 0x000fe200078e00ff */
[----:B------:R-:W-:Y:S03]  /*4d00*/  SEL R4, R99, R4, !P3 ;  /* 0x0000000463047207 */ /* 0x000fe60005800000 */
[-C--:B------:R-:W-:Y:S01]  /*4d10*/  IMAD.HI.U32 R3, R0, R36.reuse, RZ ;  /* 0x0000002400037227 */ /* 0x080fe200078e00ff */
[----:B------:R-:W-:Y:S03]  /*4d20*/  SHF.R.U32.HI R5, RZ, R93, R5 ;  /* 0x0000005dff057219 */ /* 0x000fe60000011605 */
[----:B------:R-:W-:Y:S01]  /*4d30*/  IMAD.HI.U32 R2, R4, R36, RZ ;  /* 0x0000002404027227 */ /* 0x000fe200078e00ff */
[----:B------:R-:W-:Y:S02]  /*4d40*/  @P2 SHF.R.U32.HI R0, RZ, R37, R3 ;  /* 0x00000025ff002219 */ /* 0x000fe40000011603 */
[----:B------:R-:W-:Y:S02]  /*4d50*/  SHF.R.U32.HI R3, RZ, R97, R6 ;  /* 0x00000061ff037219 */ /* 0x000fe40000011606 */
[----:B------:R-:W-:Y:S01]  /*4d60*/  @P2 SHF.R.U32.HI R4, RZ, R37, R2 ;  /* 0x00000025ff042219 */ /* 0x000fe20000011602 */
[----:B------:R-:W-:Y:S01]  /*4d70*/  IMAD R0, R40, R0, RZ ;  /* 0x0000000028007224 */ /* 0x000fe200078e02ff */
[----:B------:R-:W-:Y:S02]  /*4d80*/  SEL R3, R43, R3, !P0 ;  /* 0x000000032b037207 */ /* 0x000fe40004000000 */
[----:B------:R-:W-:Y:S01]  /*4d90*/  SEL R2, R44, R5, !P3 ;  /* 0x000000052c027207 */ /* 0x000fe20005800000 */
[----:B------:R-:W-:Y:S01]  /*4da0*/  IMAD R5, R40, R4, RZ ;  /* 0x0000000428057224 */ /* 0x000fe200078e02ff */
[C---:B------:R-:W-:Y:S01]  /*4db0*/  ISETP.GE.AND P0, PT, R3.reuse, R0, PT ;  /* 0x000000000300720c */ /* 0x040fe20003f06270 */
[C---:B------:R-:W-:Y:S03]  /*4dc0*/  IMAD.HI.U32 R0, R3.reuse, R36, RZ ;  /* 0x0000002403007227 */ /* 0x040fe600078e00ff */
[C---:B------:R-:W-:Y:S02]  /*4dd0*/  ISETP.GE.OR P0, PT, R2.reuse, R5, P0 ;  /* 0x000000050200720c */ /* 0x040fe40000706670 */
[----:B------:R-:W-:Y:S04]  /*4de0*/  SHF.R.U32.HI R0, RZ, R37, R0 ;  /* 0x00000025ff007219 */ /* 0x000fe80000011600 */
[C---:B------:R-:W-:Y:S05]  /*4df0*/  SEL R6, R3.reuse, R0, !P2 ;  /* 0x0000000003067207 */ /* 0x040fea0005000000 */
        /* <DEDUP_REMOVED lines=14> */
[----:B------:R-:W-:Y:S07]  /*4ee0*/  IMAD R43, R3, R38, R43 ;  /* 0x00000026032b7224 */ /* 0x000fee00078e022b */
.L_x_83:
[----:B-1----:R-:W-:Y:S01]  /*4ef0*/  @!P1 ISETP.NE.AND P0, PT, R8, 0x1, PT ;  /* 0x000000010800980c */ /* 0x002fe20003f05270 */
[----:B------:R-:W-:Y:S01]  /*4f00*/  @!P1 IMAD.HI.U32 R0, R44, R10, RZ ;  /* 0x0000000a2c009227 */ /* 0x000fe200078e00ff */
[----:B------:R-:W-:Y:S01]  /*4f10*/  @!P1 ISETP.NE.AND P2, PT, R7, 0x1, PT ;  /* 0x000000010700980c */ /* 0x000fe20003f45270 */
[----:B------:R-:W-:Y:S01]  /*4f20*/  ULOP3.LUT UP0, URZ, UR48, 0x1b0, URZ, 0xc0, !UPT ;  /* 0x000001b030ff7892 */ /* 0x000fe2000f80c0ff */
[----:B------:R-:W-:Y:S01]  /*4f30*/  R2UR UR42, R15 ;  /* 0x000000000f2a72ca */ /* 0x000fe200000e0000 */
[C---:B------:R-:W-:Y:S01]  /*4f40*/  @!P1 IMAD.HI.U32 R2, R43.reuse, R9, RZ ;  /* 0x000000092b029227 */ /* 0x040fe200078e00ff */
[----:B------:R-:W-:Y:S02]  /*4f50*/  @!P1 SHF.R.U32.HI R0, RZ, R11, R0 ;  /* 0x0000000bff009219 */ /* 0x000fe40000011600 */
[----:B------:R-:W-:Y:S01]  /*4f60*/  R2UR UR41, R14 ;  /* 0x000000000e2972ca */ /* 0x000fe200000e0000 */
[----:B------:R-:W-:Y:S01]  /*4f70*/  VIADD R112, R112, 0x1 ;  /* 0x0000000170707836 */ /* 0x000fe20000000000 */
[----:B------:R-:W-:Y:S02]  /*4f80*/  @!P1 SHF.R.U32.HI R2, RZ, R12, R2 ;  /* 0x0000000cff029219 */ /* 0x000fe40000011602 */
[----:B------:R-:W-:Y:S02]  /*4f90*/  @!P1 SEL R3, R44, R0, !P2 ;  /* 0x000000002c039207 */ /* 0x000fe40005000000 */
[----:B------:R-:W-:Y:S02]  /*4fa0*/  @!P1 SEL R2, R43, R2, !P0 ;  /* 0x000000022b029207 */ /* 0x000fe40004000000 */
[----:B------:R-:W-:Y:S01]  /*4fb0*/  @P4 SHF.R.U32.HI R103, RZ, 0x10, R17 ;  /* 0x00000010ff674819 */ /* 0x000fe20000011611 */
[----:B------:R-:W-:Y:S02]  /*4fc0*/  USHF.L.U32 UR42, UR42, 0x6, URZ ;  /* 0x000000062a2a7899 */ /* 0x000fe400080006ff */
[----:B------:R-:W-:Y:S02]  /*4fd0*/  @!P1 IMAD.IADD R0, R2, 0x1, -R3 ;  /* 0x0000000102009824 */ /* 0x000fe400078e0a03 */
[----:B------:R-:W-:Y:S01]  /*4fe0*/  @!P1 IMAD.IADD R2, R3, 0x1, -R2 ;  /* 0x0000000103029824 */ /* 0x000fe200078e0a02 */
[----:B------:R-:W-:Y:S01]  /*4ff0*/  USHF.L.U32 UR41, UR41, 0x8, URZ ;  /* 0x0000000829297899 */ /* 0x000fe200080006ff */
[----:B------:R-:W-:Y:S02]  /*5000*/  @!P1 IMAD R44, R0, R7, R44 ;  /* 0x00000007002c9224 */ /* 0x000fe400078e022c */
[----:B------:R-:W-:Y:S01]  /*5010*/  @!P1 IMAD R43, R2, R8, R43 ;  /* 0x00000008022b9224 */ /* 0x000fe200078e022b */
[----:B------:R-:W-:Y:S08]  /*5020*/  BRA.U !UP0, `(.L_x_84) ;  /* 0x0000000108407547 */ /* 0x000ff0000b800000 */
[----:B------:R-:W1:Y:S01]  /*5030*/  LDCU.64 UR8, c[0x4][0x88] ;  /* 0x01001100ff0877ac */ /* 0x000e620008000a00 */
[----:B------:R-:W-:Y:S01]  /*5040*/  MOV R3, 0x0 ;  /* 0x0000000000037802 */ /* 0x000fe20000000f00 */
[----:B------:R-:W-:Y:S02]  /*5050*/  HFMA2 R12, -RZ, RZ, 0, 5.9604644775390625e-08 ;  /* 0x00000001ff0c7431 */ /* 0x000fe400000001ff */
[----:B------:R-:W-:Y:S02]  /*5060*/  IMAD.MOV.U32 R8, RZ, RZ, 0x70 ;  /* 0x00000070ff087424 */ /* 0x000fe400078e00ff */
[----:B------:R-:W-:Y:S01]  /*5070*/  IMAD.MOV.U32 R13, RZ, RZ, RZ ;  /* 0x000000ffff0d7224 */ /* 0x000fe200078e00ff */
[----:B------:R-:W2:Y:S01]  /*5080*/  LDCU.64 UR6, c[0x4][0x90] ;  /* 0x01001200ff0677ac */ /* 0x000ea20008000a00 */
[----:B------:R-:W3:Y:S01]  /*5090*/  LDC.64 R2, c[0x4][R3] ;  /* 0x0100000003027b82 */ /* 0x000ee20000000a00 */
[----:B------:R-:W4:Y:S01]  /*50a0*/  LDCU.64 UR4, c[0x4][0x8] ;  /* 0x01000100ff0477ac */ /* 0x000f220008000a00 */
[----:B-1----:R-:W-:Y:S01]  /*50b0*/  MOV R5, UR9 ;  /* 0x0000000900057c02 */ /* 0x002fe20008000f00 */
[----:B------:R-:W-:Y:S01]  /*50c0*/  IMAD.U32 R4, RZ, RZ, UR8 ;  /* 0x00000008ff047e24 */ /* 0x000fe2000f8e00ff */
[----:B--2---:R-:W-:Y:S01]  /*50d0*/  MOV R7, UR7 ;  /* 0x0000000700077c02 */ /* 0x004fe20008000f00 */
[----:B------:R-:W-:Y:S01]  /*50e0*/  IMAD.U32 R6, RZ, RZ, UR6 ;  /* 0x00000006ff067e24 */ /* 0x000fe2000f8e00ff */
[----:B----4-:R-:W-:Y:S01]  /*50f0*/  MOV R11, UR5 ;  /* 0x00000005000b7c02 */ /* 0x010fe20008000f00 */
[----:B------:R-:W-:Y:S02]  /*5100*/  IMAD.U32 R10, RZ, RZ, UR4 ;  /* 0x00000004ff0a7e24 */ /* 0x000fe4000f8e00ff */
[----:B------:R-:W-:Y:S07]  /*5110*/  LEPC R20, `(.L_x_84) ;  /* 0x000000001014794e */ /* 0x000fee0000000000 */
[----:B---3-5:R-:W-:Y:S05]  /*5120*/  CALL.ABS.NOINC R2 ;  /* 0x0000000002007343 */ /* 0x028fea0003c00000 */
.L_x_84:
[----:B------:R-:W-:Y:S01]  /*5130*/  LOP3.LUT P0, RZ, R109, 0x1b0, RZ, 0xc0, !PT ;  /* 0x000001b06dff7812 */ /* 0x000fe2000780c0ff */
[----:B------:R-:W-:Y:S11]  /*5140*/  BSSY.RECONVERGENT B6, `(.L_x_85) ;  /* 0x0000013000067945 */ /* 0x000ff60003800200 */
[----:B------:R-:W-:Y:S01]  /*5150*/  @!UPT UIADD3 URZ, UPT, UPT, URZ, URZ, URZ ;  /* 0x000000fffffff290 */ /* 0x000fe2000fffe0ff */
[----:B------:R-:W-:Y:S05]  /*5160*/  @!P0 BRA `(.L_x_86) ;  /* 0x0000000000408947 */ /* 0x000fea0003800000 */
        /* <DEDUP_REMOVED lines=16> */
.L_x_86:
[----:B------:R-:W-:Y:S05]  /*5270*/  BSYNC.RECONVERGENT B6 ;  /* 0x0000000000067941 */ /* 0x000fea0003800200 */
.L_x_85:
[----:B------:R-:W-:Y:S01]  /*5280*/  ISETP.NE.U32.AND P4, PT, R90, RZ, PT ;  /* 0x000000ff5a00720c */ /* 0x000fe20003f85070 */
[----:B------:R-:W-:Y:S01]  /*5290*/  UISETP.NE.AND UP2, UPT, UR50, URZ, UPT ;  /* 0x000000ff3200728c */ /* 0x000fe2000bf45270 */
[----:B------:R-:W-:Y:S01]  /*52a0*/  ISETP.NE.U32.AND P2, PT, RZ, UR38, PT ;  /* 0x00000026ff007c0c */ /* 0x000fe2000bf45070 */
[----:B------:R-:W-:Y:S01]  /*52b0*/  UISETP.NE.U32.AND UP1, UPT, UR44, URZ, UPT ;  /* 0x000000ff2c00728c */ /* 0x000fe2000bf25070 */
[----:B------:R-:W-:Y:S01]  /*52c0*/  ISETP.NE.AND.EX P4, PT, R91, RZ, PT, P4 ;  /* 0x000000ff5b00720c */ /* 0x000fe20003f85340 */
[----:B------:R-:W-:Y:S01]  /*52d0*/  UPLOP3.LUT UP0, UPT, UPT, UPT, UPT, 0x40, 0x4 ;  /* 0x000000000004789c */ /* 0x000fe20003f0e870 */
[----:B------:R-:W-:Y:S01]  /*52e0*/  ISETP.NE.AND.EX P2, PT, RZ, UR39, PT, P2 ;  /* 0x00000027ff007c0c */ /* 0x000fe2000bf45320 */
[----:B------:R-:W-:Y:S01]  /*52f0*/  UISETP.NE.AND.EX UP1, UPT, UR45, URZ, UPT, UP1 ;  /* 0x000000ff2d00728c */ /* 0x000fe2000bf25310 */
[----:B------:R-:W-:Y:S04]  /*5300*/  PLOP3.LUT P1, PT, PT, PT, UP2, 0x80, 0x8 ;  /* 0x000000000008781c */ /* 0x000fe80003f2f028 */
[----:B------:R-:W-:Y:S06]  /*5310*/  @UP2 UPLOP3.LUT UP0, UPT, UPT, UPT, UP1, 0x80, 0x8 ;  /* 0x000000000008289c */ /* 0x000fec0003f0f010 */
[----:B------:R-:W-:Y:S01]  /*5320*/  PLOP3.LUT P0, PT, PT, PT, UP0, 0x80, 0x8 ;  /* 0x000000000008781c */ /* 0x000fe20003f0f008 */
[----:B------:R-:W-:Y:S01]  /*5330*/  @!UPT UIADD3 URZ, UPT, UPT, URZ, URZ, URZ ;  /* 0x000000fffffff290 */ /* 0x000fe2000fffe0ff */
[----:B------:R-:W-:Y:S11]  /*5340*/  BRA.U !UP1, `(.L_x_87) ;  /* 0x0000000109387547 */ /* 0x000ff6000b800000 */
[----:B------:R-:W-:Y:S01]  /*5350*/  UISETP.NE.U32.AND UP0, UPT, UR38, URZ, UPT ;  /* 0x000000ff2600728c */ /* 0x000fe2000bf05070 */
[----:B------:R-:W-:Y:S02]  /*5360*/  HFMA2 R0, -RZ, RZ, 0, 5.9604644775390625e-08 ;  /* 0x00000001ff007431 */ /* 0x000fe400000001ff */
[----:B------:R-:W-:Y:S01]  /*5370*/  IMAD.MOV.U32 R96, RZ, RZ, 0x1 ;  /* 0x00000001ff607424 */ /* 0x000fe200078e00ff */
[----:B------:R-:W-:Y:S06]  /*5380*/  UISETP.NE.AND.EX UP0, UPT, UR39, URZ, UPT, UP0 ;  /* 0x000000ff2700728c */ /* 0x000fec000bf05300 */
[----:B------:R-:W-:Y:S05]  /*5390*/  PLOP3.LUT P3, PT, PT, PT, UP0, 0x80, 0x8 ;  /* 0x000000000008781c */ /* 0x000fea0003f6f008 */
[----:B------:R-:W1:Y:S01]  /*53a0*/  @UP0 LDCU.64 UR6, c[0x0][0x888] ;  /* 0x00011100ff0607ac */ /* 0x000e620008000a00 */
[----:B------:R-:W-:Y:S07]  /*53b0*/  @UP0 UIMAD UR4, UR36, UR44, URZ ;  /* 0x0000002c240402a4 */ /* 0x000fee000f8e02ff */
[----:B------:R-:W-:Y:S01]  /*53c0*/  @!P3 PRMT R96, R0, 0x7610, R96 ;  /* 0x000076100060b816 */ /* 0x000fe20000000060 */
[----:B-1----:R-:W-:Y:S03]  /*53d0*/  @UP0 UIMAD.WIDE UR6, UR4, 0x4, UR6 ;  /* 0x00000004040608a5 */ /* 0x002fe6000f8e0206 */
[----:B------:R-:W1:Y:S03]  /*53e0*/  @!UP0 LDCU UR4, c[0x0][0x880] ;  /* 0x00011000ff0487ac */ /* 0x000e660008000800 */
[----:B------:R-:W-:Y:S01]  /*53f0*/  IMAD.U32 R2, RZ, RZ, UR6 ;  /* 0x00000006ff027e24 */ /* 0x000fe2000f8e00ff */
[----:B------:R-:W-:Y:S05]  /*5400*/  MOV R3, UR7 ;  /* 0x0000000700037c02 */ /* 0x000fea0008000f00 */
[----:B-----5:R2:W5:Y:S02]  /*5410*/  @P3 LDG.E R49, desc[UR46][R2.64] ;  /* 0x0000002e02313981 */ /* 0x020564000c1e1900 */
[----:B-12---:R-:W-:Y:S02]  /*5420*/  @!P3 IMAD.U32 R49, RZ, RZ, UR4 ;  /* 0x00000004ff31be24 */ /* 0x006fe4000f8e00ff */
.L_x_87:
[----:B------:R-:W-:Y:S05]  /*5430*/  @!P4 BRA `(.L_x_88) ;  /* 0x000000000020c947 */ /* 0x000fea0003800000 */
[----:B------:R-:W-:Y:S04]  /*5440*/  ISETP.NE.U32.AND P3, PT, R88, RZ, PT ;  /* 0x000000ff5800720c */ /* 0x000fe80003f65070 */
[----:B------:R-:W-:Y:S11]  /*5450*/  ISETP.NE.AND.EX P3, PT, R89, RZ, PT, P3 ;  /* 0x000000ff5900720c */ /* 0x000ff60003f65330 */
[----:B------:R-:W-:Y:S02]  /*5460*/  @!UPT UIADD3 URZ, UPT, UPT, URZ, URZ, URZ ;  /* 0x000000fffffff290 */ /* 0x000fe4000fffe0ff */
[----:B------:R-:W1:Y:S01]  /*5470*/  @P3 LDC.64 R2, c[0x0][0x8a8] ;  /* 0x00022a00ff023b82 */ /* 0x000e620000000a00 */
[----:B------:R-:W-:Y:S04]  /*5480*/  @P3 IMAD R0, R90, UR36, RZ ;  /* 0x000000245a003c24 */ /* 0x000fe8000f8e02ff */
[----:B-1----:R-:W-:Y:S05]  /*5490*/  @P3 IMAD.WIDE R2, R0, 0x4, R2 ;  /* 0x0000000400023825 */ /* 0x002fea00078e0202 */
[----:B-----5:R1:W5:Y:S02]  /*54a0*/  @P3 LDG.E R47, desc[UR46][R2.64] ;  /* 0x0000002e022f3981 */ /* 0x020364000c1e1900 */
[----:B-1----:R-:W2:Y:S02]  /*54b0*/  @!P3 LDC R47, c[0x0][0x8a0] ;  /* 0x00022800ff2fbb82 */ /* 0x002ea40000000800 */
.L_x_88:
[----:B-----5:R-:W-:Y:S01]  /*54c0*/  FSETP.NEU.AND P4, PT, R49, RZ, PT ;  /* 0x000000ff3100720b */ /* 0x020fe20003f8d000 */
[----:B------:R-:W-:Y:S01]  /*54d0*/  BSSY B1, `(.L_x_89) ;  /* 0x0000042000017945 */ /* 0x000fe20003800000 */
[----:B------:R-:W-:Y:S01]  /*54e0*/  SEL R5, RZ, 0xffffffff, P2 ;  /* 0xffffffffff057807 */ /* 0x000fe20001000000 */
[----:B------:R-:W-:Y:S01]  /*54f0*/  IMAD.MOV.U32 R115, RZ, RZ, 0x1 ;  /* 0x00000001ff737424 */ /* 0x000fe200078e00ff */
[----:B------:R-:W-:Y:S02]  /*5500*/  LOP3.LUT P3, RZ, R96, 0xff, RZ, 0xc0, !PT ;  /* 0x000000ff60ff7812 */ /* 0x000fe4000786c0ff */
[----:B------:R-:W-:Y:S02]  /*5510*/  CS2R R86, SRZ ;  /* 0x0000000000567805 */ /* 0x000fe4000001ff00 */
[----:B------:R-:W-:Y:S02]  /*5520*/  @P1 SEL R0, RZ, 0xffffffff, P4 ;  /* 0xffffffffff001807 */ /* 0x000fe40002000000 */
[----:B------:R-:W-:Y:S02]  /*5530*/  CS2R R84, SRZ ;  /* 0x0000000000547805 */ /* 0x000fe4000001ff00 */
[----:B------:R-:W-:Y:S02]  /*5540*/  LEA R2, R105, UR49, 0x3 ;  /* 0x0000003169027c11 */ /* 0x000fe4000f8e18ff */
[----:B------:R-:W-:Y:S02]  /*5550*/  CS2R R82, SRZ ;  /* 0x0000000000527805 */ /* 0x000fe4000001ff00 */
[----:B------:R-:W-:Y:S02]  /*5560*/  @P0 SEL R0, R5, R0, !P3 ;  /* 0x0000000005000207 */ /* 0x000fe40005800000 */
[----:B------:R-:W-:Y:S02]  /*5570*/  CS2R R80, SRZ ;  /* 0x0000000000507805 */ /* 0x000fe4000001ff00 */
[----:B------:R-:W-:Y:S02]  /*5580*/  LEA R113, R45, UR49, 0x3 ;  /* 0x000000312d717c11 */ /* 0x000fe4000f8e18ff */
[----:B------:R-:W-:Y:S02]  /*5590*/  @P1 LOP3.LUT R0, R0, 0x1, RZ, 0xc0, !PT ;  /* 0x0000000100001812 */ /* 0x000fe400078ec0ff */
[----:B------:R-:W-:Y:S02]  /*55a0*/  SHF.L.U32 R3, R107, 0x1f, RZ ;  /* 0x0000001f6b037819 */ /* 0x000fe400000006ff */
[----:B------:R-:W-:Y:S02]  /*55b0*/  ISETP.NE.U32.OR P6, PT, R0, 0x1, !P1 ;  /* 0x000000010000780c */ /* 0x000fe40004fc5470 */
[----:B------:R-:W-:Y:S02]  /*55c0*/  PLOP3.LUT P2, PT, PT, PT, UP1, 0x80, 0x8 ;  /* 0x000000000008781c */ /* 0x000fe40003f4f018 */
[----:B------:R-:W-:Y:S02]  /*55d0*/  LEA.HI R48, R45, R45, RZ, 0x1 ;  /* 0x0000002d2d307211 */ /* 0x000fe400078f08ff */
[----:B------:R-:W-:Y:S02]  /*55e0*/  SEL R4, RZ, 0xffffffff, P4 ;  /* 0xffffffffff047807 */ /* 0x000fe40002000000 */
[----:B------:R-:W-:Y:S05]  /*55f0*/  P2R R118, PR, RZ, 0x40 ;  /* 0x00000040ff767803 */ /* 0x000fea0000000000 */
[----:B------:R-:W-:Y:S02]  /*5600*/  @P6 SHF.L.U32 R0, R104, 0x1f, RZ ;  /* 0x0000001f68006819 */ /* 0x000fe400000006ff */
[----:B------:R-:W-:Y:S02]  /*5610*/  @P2 SEL R4, R5, R4, !P3 ;  /* 0x0000000405042207 */ /* 0x000fe40005800000 */
[----:B------:R1:W3:Y:S02]  /*5620*/  @P6 SYNCS.PHASECHK.TRANS64.TRYWAIT P1, [R2+URZ+0x30], R0 ;  /* 0x00003000020065a7 */ /* 0x0002e400080211ff */
[----:B------:R-:W-:Y:S04]  /*5630*/  LOP3.LUT R4, R4, 0x1, RZ, 0xc0, !PT ;  /* 0x0000000104047812 */ /* 0x000fe800078ec0ff */
[----:B------:R-:W-:Y:S04]  /*5640*/  ISETP.NE.U32.AND P5, PT, R4, 0x1, PT ;  /* 0x000000010400780c */ /* 0x000fe80003fa5070 */
[----:B------:R-:W-:Y:S01]  /*5650*/  P2R R116, PR, RZ, 0x20 ;  /* 0x00000020ff747803 */ /* 0x000fe20000000000 */
[----:B------:R4:W2:Y:S01]  /*5660*/  SYNCS.PHASECHK.TRANS64.TRYWAIT P0, [R113+URZ+0xa0], R3 ;  /* 0x0000a003710075a7 */ /* 0x0008a200080011ff */
[C---:B-1----:R-:W-:Y:S01]  /*5670*/  IMAD.SHL.U32 R0, R48.reuse, 0x80, RZ ;  /* 0x0000008030007824 */ /* 0x042fe200078e00ff */
[----:B------:R-:W-:Y:S04]  /*5680*/  LOP3.LUT R48, R48, 0xffe, RZ, 0xc0, !PT ;  /* 0x00000ffe30307812 */ /* 0x000fe800078ec0ff */
[----:B------:R-:W-:Y:S01]  /*5690*/  LOP3.LUT R0, R0, 0xffffff00, RZ, 0xc0, !PT ;  /* 0xffffff0000007812 */ /* 0x000fe200078ec0ff */
[----:B------:R-:W-:Y:S04]  /*56a0*/  IMAD.IADD R48, R45, 0x1, -R48 ;  /* 0x000000012d307824 */ /* 0x000fe800078e0a30 */
[----:B------:R-:W-:Y:S04]  /*56b0*/  IMAD.IADD R0, R46, 0x1, R0 ;  /* 0x000000012e007824 */ /* 0x000fe800078e0200 */
[----:B------:R-:W-:Y:S01]  /*56c0*/  IMAD R48, R48, 0x100000, R0 ;  /* 0x0010000030307824 */ /* 0x000fe200078e0200 */
[----:B---3--:R-:W-:Y:S01]  /*56d0*/  @P6 SEL R115, RZ, 0x1, !P1 ;  /* 0x00000001ff736807 */ /* 0x008fe20004800000 */
[----:B----4-:R-:W-:Y:S06]  /*56e0*/  @!P6 BRA `(.L_x_90) ;  /* 0x000000000080e947 */ /* 0x010fec0003800000 */
[----:B------:R-:W-:Y:S01]  /*56f0*/  @P5 IMAD R5, R105, 0x1000, R100 ;  /* 0x0000100069055824 */ /* 0x000fe200078e0264 */
[----:B------:R-:W-:Y:S01]  /*5700*/  ISETP.NE.AND P1, PT, R115, RZ, PT ;  /* 0x000000ff7300720c */ /* 0x000fe20003f25270 */
[----:B------:R-:W-:Y:S01]  /*5710*/  BSSY B0, `(.L_x_91) ;  /* 0x000000b000007945 */ /* 0x000fe20003800000 */
[----:B------:R-:W-:Y:S01]  /*5720*/  CS2R R82, SRZ ;  /* 0x0000000000527805 */ /* 0x000fe2000001ff00 */
[----:B------:R-:W-:Y:S01]  /*5730*/  @P5 VIADD R4, R5, UR49 ;  /* 0x0000003105045c36 */ /* 0x000fe20008000000 */
[----:B------:R-:W-:Y:S02]  /*5740*/  CS2R R80, SRZ ;  /* 0x0000000000507805 */ /* 0x000fe4000001ff00 */
[----:B------:R-:W-:Y:S02]  /*5750*/  CS2R R86, SRZ ;  /* 0x0000000000567805 */ /* 0x000fe4000001ff00 */
[----:B------:R-:W-:Y:S01]  /*5760*/  CS2R R84, SRZ ;  /* 0x0000000000547805 */ /* 0x000fe2000001ff00 */
[----:B------:R-:W-:Y:S04]  /*5770*/  @P5 IMAD R4, R108, -0x10, R4 ;  /* 0xfffffff06c045824 */ /* 0x000fe800078e0204 */
[----:B------:R-:W-:Y:S05]  /*5780*/  @P1 BRA `(.L_x_92) ;  /* 0x00000000000c1947 */ /* 0x000fea0003800000 */
[----:B------:R-:W-:Y:S04]  /*5790*/  SHF.L.U32 R0, R104, 0x1f, RZ ;  /* 0x0000001f68007819 */ /* 0x000fe800000006ff */
[----:B------:R-:W1:Y:S02]  /*57a0*/  SYNCS.PHASECHK.TRANS64.TRYWAIT P1, [R2+URZ+0x30], R0 ;  /* 0x00003000020075a7 */ /* 0x000e6400080211ff */
[----:B-1----:R-:W-:Y:S05]  /*57b0*/  @!P1 BRA `(.L_x_93) ;  /* 0x0000003c00f89947 */ /* 0x002fea0003800000 */
.L_x_92:
[----:B------:R-:W-:Y:S05]  /*57c0*/  BSYNC B0 ;  /* 0x0000000000007941 */ /* 0x000fea0003800000 */
.L_x_91:
[----:B------:R-:W-:Y:S01]  /*57d0*/  ISETP.NE.AND P1, PT, R116, RZ, PT ;  /* 0x000000ff7400720c */ /* 0x000fe20003f25270 */
[----:B-1----:R-:W-:Y:S02]  /*57e0*/  VIADD R2, R2, 0x50 ;  /* 0x0000005002027836 */ /* 0x002fe40000000000 */
[----:B------:R-:W-:Y:S02]  /*57f0*/  IMAD.U32 R0, RZ, RZ, UR37 ;  /* 0x00000025ff007e24 */ /* 0x000fe4000f8e00ff */
[----:B------:R-:W-:Y:S03]  /*5800*/  VIADD R105, R105, 0x1 ;  /* 0x0000000169697836 */ /* 0x000fe60000000000 */
[----:B------:R-:W-:Y:S05]  /*5810*/  PRMT R0, R0, 0x654, R2 ;  /* 0x0000065400007816 */ /* 0x000fea0000000002 */
[----:B------:R1:W3:Y:S04]  /*5820*/  @P1 LDS.128 R80, [R5+UR49+0x200] ;  /* 0x0002003105501984 */ /* 0x0002e80008000c00 */
[----:B------:R1:W4:Y:S01]  /*5830*/  @P1 LDS.128 R84, [R4+0x210] ;  /* 0x0002100004541984 */ /* 0x0003220000000c00 */
[C---:B------:R-:W-:Y:S01]  /*5840*/  ISETP.NE.AND P1, PT, R105.reuse, 0x4, PT ;  /* 0x000000046900780c */ /* 0x040fe20003f25270 */
[----:B------:R-:W-:Y:S01]  /*5850*/  @!PT LDS RZ, [RZ] ;  /* 0x00000000fffff984 */ /* 0x000fe20000000800 */
[----:B------:R-:W-:Y:S01]  /*5860*/  @!PT LDS RZ, [RZ] ;  /* 0x00000000fffff984 */ /* 0x000fe20000000800 */
[----:B------:R-:W-:Y:S01]  /*5870*/  @!PT LDS RZ, [RZ] ;  /* 0x00000000fffff984 */ /* 0x000fe20000000800 */
[----:B------:R-:W-:Y:S01]  /*5880*/  @!PT LDS RZ, [RZ] ;  /* 0x00000000fffff984 */ /* 0x000fe20000000800 */
[----:B------:R5:W-:Y:S06]  /*5890*/  MEMBAR.ALL.CTA ;  /* 0x0000000000007992 */ /* 0x000bec0000008000 */
[----:B-----5:R-:W5:Y:S01]  /*58a0*/  FENCE.VIEW.ASYNC.S ;  /* 0x00000000000073c6 */ /* 0x020f620000000000 */
[----:B------:R-:W-:Y:S01]  /*58b0*/  SEL R105, R105, RZ, P1 ;  /* 0x000000ff69697207 */ /* 0x000fe20000800000 */
[----:B-----5:R5:W-:Y:S02]  /*58c0*/  SYNCS.ARRIVE.TRANS64.RED.A1T0 RZ, [R0+URZ], RZ ;  /* 0x000000ff00ff79a7 */ /* 0x020be400081004ff */
[----:B-----5:R-:W-:Y:S04]  /*58d0*/  SEL R0, RZ, 0x1, P1 ;  /* 0x00000001ff007807 */ /* 0x020fe80000800000 */
[----:B-1-3--:R-:W-:Y:S02]  /*58e0*/  LOP3.LUT R104, R104, R0, RZ, 0x3c, !PT ;  /* 0x0000000068687212 */ /* 0x00afe400078e3cff */
.L_x_90:
[----:B------:R-:W-:Y:S05]  /*58f0*/  BSYNC B1 ;  /* 0x0000000000017941 */ /* 0x000fea0003800000 */
.L_x_89:
[----:B------:R-:W-:Y:S04]  /*5900*/  SHF.R.U32.HI R0, RZ, 0x15, R48 ;  /* 0x00000015ff007819 */ /* 0x000fe80000011630 */
[----:B------:R-:W-:Y:S01]  /*5910*/  LOP3.LUT P1, RZ, R0, 0x3, R101, 0x48, !PT ;  /* 0x0000000300ff7812 */ /* 0x000fe20007824865 */
[----:B------:R-:W-:Y:S01]  /*5920*/  @!UPT UIADD3 URZ, UPT, UPT, URZ, URZ, URZ ;  /* 0x000000fffffff290 */ /* 0x000fe2000fffe0ff */
[----:B--2---:R-:W-:Y:S11]  /*5930*/  @P0 BRA `(.L_x_94) ;  /* 0x0000000000080947 */ /* 0x004ff60003800000 */
[----:B------:R-:W1:Y:S02]  /*5940*/  SYNCS.PHASECHK.TRANS64.TRYWAIT P0, [R113+URZ+0xa0], R3 ;  /* 0x0000a003710075a7 */ /* 0x000e6400080011ff */
[----:B-1----:R-:W-:Y:S05]  /*5950*/  @!P0 BRA `(.L_x_95) ;  /* 0x0000003c00a48947 */ /* 0x002fea0003800000 */
.L_x_94:
[----:B------:R-:W-:Y:S05]  /*5960*/  @!P1 BRA `(.L_x_96) ;  /* 0x0000000000409947 */ /* 0x000fea0003800000 */
[----:B------:R-:W2:Y:S01]  /*5970*/  LDCU.64 UR8, c[0x4][0x78] ;  /* 0x01000f00ff0877ac */ /* 0x000ea20008000a00 */
[----:B-1----:R-:W-:Y:S01]  /*5980*/  MOV R3, 0x0 ;  /* 0x0000000000037802 */ /* 0x002fe20000000f00 */
[----:B------:R-:W-:Y:S02]  /*5990*/  HFMA2 R12, -RZ, RZ, 0, 5.9604644775390625e-08 ;  /* 0x00000001ff0c7431 */ /* 0x000fe400000001ff */
[----:B------:R-:W-:Y:S02]  /*59a0*/  IMAD.MOV.U32 R8, RZ, RZ, 0x192 ;  /* 0x00000192ff087424 */ /* 0x000fe400078e00ff */
[----:B------:R-:W-:Y:S01]  /*59b0*/  IMAD.MOV.U32 R13, RZ, RZ, RZ ;  /* 0x000000ffff0d7224 */ /* 0x000fe200078e00ff */
[----:B------:R-:W1:Y:S01]  /*59c0*/  LDCU.64 UR6, c[0x4][0x80] ;  /* 0x01001000ff0677ac */ /* 0x000e620008000a00 */
[----:B------:R-:W3:Y:S01]  /*59d0*/  LDC.64 R2, c[0x4][R3] ;  /* 0x0100000003027b82 */ /* 0x000ee20000000a00 */
[----:B------:R-:W5:Y:S01]  /*59e0*/  LDCU.64 UR4, c[0x4][0x18] ;  /* 0x01000300ff0477ac */ /* 0x000f620008000a00 */
[----:B--2---:R-:W-:Y:S01]  /*59f0*/  MOV R5, UR9 ;  /* 0x0000000900057c02 */ /* 0x004fe20008000f00 */
[----:B------:R-:W-:Y:S01]  /*5a00*/  IMAD.U32 R4, RZ, RZ, UR8 ;  /* 0x00000008ff047e24 */ /* 0x000fe2000f8e00ff */
[----:B-1----:R-:W-:Y:S01]  /*5a10*/  MOV R7, UR7 ;  /* 0x0000000700077c02 */ /* 0x002fe20008000f00 */
[----:B------:R-:W-:Y:S01]  /*5a20*/  IMAD.U32 R6, RZ, RZ, UR6 ;  /* 0x00000006ff067e24 */ /* 0x000fe2000f8e00ff */
[----:B-----5:R-:W-:Y:S01]  /*5a30*/  MOV R11, UR5 ;  /* 0x00000005000b7c02 */ /* 0x020fe20008000f00 */
[----:B------:R-:W-:Y:S02]  /*5a40*/  IMAD.U32 R10, RZ, RZ, UR4 ;  /* 0x00000004ff0a7e24 */ /* 0x000fe4000f8e00ff */
[----:B------:R-:W-:Y:S07]  /*5a50*/  LEPC R20, `(.L_x_96) ;  /* 0x000000001014794e */ /* 0x000fee0000000000 */
[----:B---34-:R-:W-:Y:S05]  /*5a60*/  CALL.ABS.NOINC R2 ;  /* 0x0000000002007343 */ /* 0x018fea0003c00000 */
.L_x_96:
[----:B------:R-:W-:Y:S01]  /*5a70*/  F2FP.F16.E5M2.UNPACK_B R4, R81 ;  /* 0x00000051ff04723e */ /* 0x000fe200020004ff */
[----:B------:R-:W-:Y:S05]  /*5a80*/  WARPSYNC.ALL ;  /* 0x0000000000007948 */ /* 0x000fea0003800000 */
[----:B------:R-:W-:Y:S01]  /*5a90*/  R2UR UR4, R48 ;  /* 0x00000000300472ca */ /* 0x000fe200000e0000 */
[--C-:B------:R-:W-:Y:S01]  /*5aa0*/  HADD2.F32 R53, -RZ, R4.reuse.H0_H0 ;  /* 0x20000004ff357230 */ /* 0x100fe20000004100 */
[-C--:B-1----:R-:W-:Y:S01]  /*5ab0*/  F2FP.F16.E5M2.UNPACK_B R3, R80.reuse ;  /* 0x00000050ff03723e */ /* 0x082fe200020004ff */
[----:B------:R-:W-:Y:S01]  /*5ac0*/  HADD2.F32 R54, -RZ, R4.H1_H1 ;  /* 0x30000004ff367230 */ /* 0x000fe20000004100 */
[----:B------:R-:W-:Y:S01]  /*5ad0*/  F2FP.F16.E5M2.UNPACK_B R0, R80.H1 ;  /* 0x00000050ff00723e */ /* 0x000fe200030004ff */
[----:B------:R-:W-:Y:S01]  /*5ae0*/  BSSY.RECONVERGENT B0, `(.L_x_97) ;  /* 0x0000099000007945 */ /* 0x000fe20003800200 */
[----:B------:R-:W-:Y:S01]  /*5af0*/  F2FP.F16.E5M2.UNPACK_B R64, R83.H1 ;  /* 0x00000053ff40723e */ /* 0x000fe200030004ff */
[--C-:B------:R-:W-:Y:S01]  /*5b00*/  HADD2.F32 R2, -RZ, R3.reuse.H0_H0 ;  /* 0x20000003ff027230 */ /* 0x100fe20000004100 */
[----:B----4-:R-:W-:Y:S01]  /*5b10*/  F2FP.F16.E5M2.UNPACK_B R74, R86 ;  /* 0x00000056ff4a723e */ /* 0x010fe200020004ff */
[----:B------:R-:W-:Y:S01]  /*5b20*/  HADD2.F32 R50, -RZ, R3.H1_H1 ;  /* 0x30000003ff327230 */ /* 0x000fe20000004100 */
[----:B------:R-:W-:Y:S01]  /*5b30*/  F2FP.F16.E5M2.UNPACK_B R3, R81.H1 ;  /* 0x00000051ff03723e */ /* 0x000fe200030004ff */
[--C-:B------:R-:W-:Y:S01]  /*5b40*/  HADD2.F32 R51, -RZ, R0.reuse.H0_H0 ;  /* 0x20000000ff337230 */ /* 0x100fe20000004100 */
[----:B------:R-:W-:Y:S01]  /*5b50*/  IADD3 R114, PT, PT, R100, UR49, RZ ;  /* 0x0000003164727c10 */ /* 0x000fe2000fffe0ff */
[----:B------:R-:W-:Y:S01]  /*5b60*/  HADD2.F32 R52, -RZ, R0.H1_H1 ;  /* 0x30000000ff347230 */ /* 0x000fe20000004100 */
[----:B------:R-:W-:Y:S01]  /*5b70*/  LDTM.16dp32bit_t0_t15.x32 R4, tmem[UR4] ;  /* 0x00000004000479ee */ /* 0x000fe20008a80000 */
[----:B------:R-:W1:Y:S01]  /*5b80*/  LDTM.16dp32bit_t16_t31.x32 R4, tmem[UR4+0x20] ;  /* 0x00002004000479ee */ /* 0x000e620008aa0000 */
[-C--:B------:R-:W-:Y:S01]  /*5b90*/  F2FP.F16.E5M2.UNPACK_B R0, R82.reuse ;  /* 0x00000052ff00723e */ /* 0x080fe200020004ff */
[--C-:B------:R-:W-:Y:S01]  /*5ba0*/  HADD2.F32 R55, -RZ, R3.reuse.H0_H0 ;  /* 0x20000003ff377230 */ /* 0x100fe20000004100 */
[----:B------:R-:W-:Y:S01]  /*5bb0*/  SHF.L.U32 R117, R102, 0x4, RZ ;  /* 0x0000000466757819 */ /* 0x000fe200000006ff */
[----:B------:R-:W-:Y:S01]  /*5bc0*/  HADD2.F32 R56, -RZ, R3.H1_H1 ;  /* 0x30000003ff387230 */ /* 0x000fe20000004100 */
[----:B------:R-:W-:Y:S01]  /*5bd0*/  F2FP.F16.E5M2.UNPACK_B R3, R82.H1 ;  /* 0x00000052ff03723e */ /* 0x000fe200030004ff */
[--C-:B------:R-:W-:Y:S01]  /*5be0*/  HADD2.F32 R57, -RZ, R0.reuse.H0_H0 ;  /* 0x20000000ff397230 */ /* 0x100fe20000004100 */
[----:B------:R-:W-:Y:S01]  /*5bf0*/  IADD3 R114, PT, PT, R114, R117, RZ ;  /* 0x0000007572727210 */ /* 0x000fe20007ffe0ff */
[----:B------:R-:W-:Y:S01]  /*5c00*/  HADD2.F32 R58, -RZ, R0.H1_H1 ;  /* 0x30000000ff3a7230 */ /* 0x000fe20000004100 */
[----:B------:R-:W-:Y:S01]  /*5c10*/  F2FP.F16.E5M2.UNPACK_B R0, R83 ;  /* 0x00000053ff00723e */ /* 0x000fe200020004ff */
[--C-:B------:R-:W-:Y:S01]  /*5c20*/  HADD2.F32 R59, -RZ, R3.reuse.H0_H0 ;  /* 0x20000003ff3b7230 */ /* 0x100fe20000004100 */
[----:B------:R-:W-:Y:S01]  /*5c30*/  ISETP.NE.AND P0, PT, R110, RZ, PT ;  /* 0x000000ff6e00720c */ /* 0x000fe20003f05270 */
[----:B------:R-:W-:Y:S01]  /*5c40*/  HADD2.F32 R60, -RZ, R3.H1_H1 ;  /* 0x30000003ff3c7230 */ /* 0x000fe20000004100 */
[-C--:B------:R-:W-:Y:S01]  /*5c50*/  F2FP.F16.E5M2.UNPACK_B R3, R84.reuse ;  /* 0x00000054ff03723e */ /* 0x080fe200020004ff */
[--C-:B------:R-:W-:Y:S01]  /*5c60*/  HADD2.F32 R61, -RZ, R0.reuse.H0_H0 ;  /* 0x20000000ff3d7230 */ /* 0x100fe20000004100 */
[----:B------:R-:W-:Y:S01]  /*5c70*/  ISETP.NE.AND P6, PT, R118, RZ, PT ;  /* 0x000000ff7600720c */ /* 0x000fe20003fc5270 */
[----:B------:R-:W-:Y:S01]  /*5c80*/  HADD2.F32 R62, -RZ, R0.H1_H1 ;  /* 0x30000000ff3e7230 */ /* 0x000fe20000004100 */
[----:B------:R-:W-:Y:S01]  /*5c90*/  F2FP.F16.E5M2.UNPACK_B R0, R84.H1 ;  /* 0x00000054ff00723e */ /* 0x000fe200030004ff */
[--C-:B------:R-:W-:Y:S02]  /*5ca0*/  HADD2.F32 R65, -RZ, R3.reuse.H0_H0 ;  /* 0x20000003ff417230 */ /* 0x100fe40000004100 */
[----:B------:R-:W-:Y:S01]  /*5cb0*/  HADD2.F32 R66, -RZ, R3.H1_H1 ;  /* 0x30000003ff427230 */ /* 0x000fe20000004100 */
[-C--:B------:R-:W-:Y:S01]  /*5cc0*/  F2FP.F16.E5M2.UNPACK_B R3, R85.reuse ;  /* 0x00000055ff03723e */ /* 0x080fe200020004ff */
[--C-:B------:R-:W-:Y:S02]  /*5cd0*/  HADD2.F32 R67, -RZ, R0.reuse.H0_H0 ;  /* 0x20000000ff437230 */ /* 0x100fe40000004100 */
[----:B------:R-:W-:Y:S01]  /*5ce0*/  HADD2.F32 R68, -RZ, R0.H1_H1 ;  /* 0x30000000ff447230 */ /* 0x000fe20000004100 */
[----:B------:R-:W-:Y:S01]  /*5cf0*/  F2FP.F16.E5M2.UNPACK_B R0, R85.H1 ;  /* 0x00000055ff00723e */ /* 0x000fe200030004ff */
[--C-:B------:R-:W-:Y:S02]  /*5d00*/  HADD2.F32 R69, -RZ, R3.reuse.H0_H0 ;  /* 0x20000003ff457230 */ /* 0x100fe40000004100 */
[C---:B-1----:R-:W-:Y:S01]  /*5d10*/  FMUL R7, R47.reuse, R7 ;  /* 0x000000072f077220 */ /* 0x042fe20000400000 */
[----:B------:R-:W-:Y:S01]  /*5d20*/  HADD2.F32 R70, -RZ, R3.H1_H1 ;  /* 0x30000003ff467230 */ /* 0x000fe20000004100 */
[----:B------:R-:W-:Y:S01]  /*5d30*/  F2FP.F16.E5M2.UNPACK_B R3, R86.H1 ;  /* 0x00000056ff03723e */ /* 0x000fe200030004ff */
[--C-:B------:R-:W-:Y:S02]  /*5d40*/  HADD2.F32 R71, -RZ, R0.reuse.H0_H0 ;  /* 0x20000000ff477230 */ /* 0x100fe40000004100 */
[----:B------:R-:W-:Y:S02]  /*5d50*/  HADD2.F32 R72, -RZ, R0.H1_H1 ;  /* 0x30000000ff487230 */ /* 0x000fe40000004100 */
[----:B------:R-:W-:Y:S01]  /*5d60*/  FMUL R0, R47, R4 ;  /* 0x000000042f007220 */ /* 0x000fe20000400000 */
[--C-:B------:R-:W-:Y:S01]  /*5d70*/  HADD2.F32 R73, -RZ, R74.reuse.H0_H0 ;  /* 0x2000004aff497230 */ /* 0x100fe20000004100 */
[----:B------:R-:W-:Y:S01]  /*5d80*/  F2FP.F16.E5M2.UNPACK_B R4, R87 ;  /* 0x00000057ff04723e */ /* 0x000fe200020004ff */
[----:B------:R-:W-:Y:S02]  /*5d90*/  HADD2.F32 R74, -RZ, R74.H1_H1 ;  /* 0x3000004aff4a7230 */ /* 0x000fe40000004100 */
[----:B------:R-:W-:Y:S01]  /*5da0*/  FFMA R0, R49, R2, R0 ;  /* 0x0000000231007223 */ /* 0x000fe20000000000 */
[----:B------:R-:W-:Y:S01]  /*5db0*/  FMUL R2, R47, R5 ;  /* 0x000000052f027220 */ /* 0x000fe20000400000 */
[--C-:B------:R-:W-:Y:S01]  /*5dc0*/  HADD2.F32 R75, -RZ, R3.reuse.H0_H0 ;  /* 0x20000003ff4b7230 */ /* 0x100fe20000004100 */
[----:B------:R-:W-:Y:S01]  /*5dd0*/  F2FP.F16.E5M2.UNPACK_B R5, R87.H1 ;  /* 0x00000057ff05723e */ /* 0x000fe200030004ff */
[----:B------:R-:W-:Y:S02]  /*5de0*/  HADD2.F32 R76, -RZ, R3.H1_H1 ;  /* 0x30000003ff4c7230 */ /* 0x000fe40000004100 */
[----:B------:R-:W-:Y:S01]  /*5df0*/  FFMA R2, R49, R50, R2 ;  /* 0x0000003231027223 */ /* 0x000fe20000000002 */
[--C-:B------:R-:W-:Y:S02]  /*5e00*/  HADD2.F32 R50, -RZ, R4.reuse.H0_H0 ;  /* 0x20000004ff327230 */ /* 0x100fe40000004100 */
[C---:B------:R-:W-:Y:S01]  /*5e10*/  FMUL R3, R47.reuse, R6 ;  /* 0x000000062f037220 */ /* 0x040fe20000400000 */
[--C-:B------:R-:W-:Y:S02]  /*5e20*/  HADD2.F32 R77, -RZ, R5.reuse.H1_H1 ;  /* 0x30000005ff4d7230 */ /* 0x100fe40000004100 */
[C---:B------:R-:W-:Y:S01]  /*5e30*/  FMUL R6, R47.reuse, R11 ;  /* 0x0000000b2f067220 */ /* 0x040fe20000400000 */
[----:B------:R-:W-:Y:S01]  /*5e40*/  FMUL R11, R47, R16 ;  /* 0x000000102f0b7220 */ /* 0x000fe20000400000 */
[C---:B------:R-:W-:Y:S01]  /*5e50*/  FFMA R3, R49.reuse, R51, R3 ;  /* 0x0000003331037223 */ /* 0x040fe20000000003 */
[----:B------:R-:W-:Y:S01]  /*5e60*/  FFMA R7, R49, R52, R7 ;  /* 0x0000003431077223 */ /* 0x000fe20000000007 */
[----:B------:R-:W-:Y:S02]  /*5e70*/  HADD2.F32 R51, -RZ, R4.H1_H1 ;  /* 0x30000004ff337230 */ /* 0x000fe40000004100 */
[C---:B------:R-:W-:Y:S01]  /*5e80*/  FMUL R4, R47.reuse, R9 ;  /* 0x000000092f047220 */ /* 0x040fe20000400000 */
[----:B------:R-:W-:Y:S02]  /*5e90*/  HADD2.F32 R52, -RZ, R5.H0_H0 ;  /* 0x20000005ff347230 */ /* 0x000fe40000004100 */
[----:B------:R-:W-:Y:S01]  /*5ea0*/  FMUL R16, R47, R21 ;  /* 0x000000152f107220 */ /* 0x000fe20000400000 */
[----:B------:R-:W-:Y:S01]  /*5eb0*/  F2FP.SATFINITE.E5M2.F32.PACK_AB_MERGE_C R78, R7, R3, RZ ;  /* 0x00000003074e723e */ /* 0x000fe200048060ff */
[C---:B------:R-:W-:Y:S01]  /*5ec0*/  FMUL R3, R47.reuse, R8 ;  /* 0x000000082f037220 */ /* 0x040fe20000400000 */
[C---:B------:R-:W-:Y:S01]  /*5ed0*/  FMUL R7, R47.reuse, R12 ;  /* 0x0000000c2f077220 */ /* 0x040fe20000400000 */
[C---:B------:R-:W-:Y:S01]  /*5ee0*/  FMUL R8, R47.reuse, R13 ;  /* 0x0000000d2f087220 */ /* 0x040fe20000400000 */
[----:B------:R-:W-:Y:S01]  /*5ef0*/  FMUL R12, R47, R17 ;  /* 0x000000112f0c7220 */ /* 0x000fe20000400000 */
[C---:B------:R-:W-:Y:S01]  /*5f00*/  FFMA R3, R49.reuse, R53, R3 ;  /* 0x0000003531037223 */ /* 0x040fe20000000003 */
[----:B------:R-:W-:Y:S01]  /*5f10*/  FFMA R4, R49, R54, R4 ;  /* 0x0000003631047223 */ /* 0x000fe20000000004 */
[C---:B------:R-:W-:Y:S01]  /*5f20*/  FMUL R5, R47.reuse, R10 ;  /* 0x0000000a2f057220 */ /* 0x040fe20000400000 */
[C---:B------:R-:W-:Y:S01]  /*5f30*/  FMUL R9, R47.reuse, R14 ;  /* 0x0000000e2f097220 */ /* 0x040fe20000400000 */
[C---:B------:R-:W-:Y:S01]  /*5f40*/  FMUL R10, R47.reuse, R15 ;  /* 0x0000000f2f0a7220 */ /* 0x040fe20000400000 */
[----:B------:R-:W-:Y:S01]  /*5f50*/  FMUL R15, R47, R20 ;  /* 0x000000142f0f7220 */ /* 0x000fe20000400000 */
[C---:B------:R-:W-:Y:S01]  /*5f60*/  FFMA R5, R49.reuse, R55, R5 ;  /* 0x0000003731057223 */ /* 0x040fe20000000005 */
[C---:B------:R-:W-:Y:S01]  /*5f70*/  FFMA R6, R49.reuse, R56, R6 ;  /* 0x0000003831067223 */ /* 0x040fe20000000006 */
[C---:B------:R-:W-:Y:S01]  /*5f80*/  FFMA R7, R49.reuse, R57, R7 ;  /* 0x0000003931077223 */ /* 0x040fe20000000007 */
[C---:B------:R-:W-:Y:S01]  /*5f90*/  FFMA R8, R49.reuse, R58, R8 ;  /* 0x0000003a31087223 */ /* 0x040fe20000000008 */
[--C-:B------:R-:W-:Y:S02]  /*5fa0*/  HADD2.F32 R63, -RZ, R64.reuse.H0_H0 ;  /* 0x20000040ff3f7230 */ /* 0x100fe40000004100 */
[C---:B------:R-:W-:Y:S01]  /*5fb0*/  FFMA R9, R49.reuse, R59, R9 ;  /* 0x0000003b31097223 */ /* 0x040fe20000000009 */
[----:B------:R-:W-:Y:S01]  /*5fc0*/  F2FP.SATFINITE.E5M2.F32.PACK_AB_MERGE_C R5, R6, R5, RZ ;  /* 0x000000050605723e */ /* 0x000fe200048060ff */
[C---:B------:R-:W-:Y:S01]  /*5fd0*/  FFMA R10, R49.reuse, R60, R10 ;  /* 0x0000003c310a7223 */ /* 0x040fe2000000000a */
[C---:B------:R-:W-:Y:S01]  /*5fe0*/  FFMA R11, R49.reuse, R61, R11 ;  /* 0x0000003d310b7223 */ /* 0x040fe2000000000b */
[----:B------:R-:W-:Y:S01]  /*5ff0*/  FFMA R12, R49, R62, R12 ;  /* 0x0000003e310c7223 */ /* 0x000fe2000000000c */
[C---:B------:R-:W-:Y:S01]  /*6000*/  FMUL R20, R47.reuse, R25 ;  /* 0x000000192f147220 */ /* 0x040fe20000400000 */
[C---:B------:R-:W-:Y:S01]  /*6010*/  FMUL R25, R47.reuse, R30 ;  /* 0x0000001e2f197220 */ /* 0x040fe20000400000 */
[C---:B------:R-:W-:Y:S01]  /*6020*/  FMUL R30, R47.reuse, R35 ;  /* 0x000000232f1e7220 */ /* 0x040fe20000400000 */
[----:B------:R-:W-:Y:S01]  /*6030*/  F2FP.SATFINITE.E5M2.F32.PACK_AB_MERGE_C R9, R10, R9, RZ ;  /* 0x000000090a09723e */ /* 0x000fe200048060ff */
[----:B------:R-:W-:Y:S02]  /*6040*/  HADD2.F32 R64, -RZ, R64.H1_H1 ;  /* 0x30000040ff407230 */ /* 0x000fe40000004100 */
[C---:B------:R-:W-:Y:S01]  /*6050*/  FMUL R13, R47.reuse, R18 ;  /* 0x000000122f0d7220 */ /* 0x040fe20000400000 */
[C---:B------:R-:W-:Y:S01]  /*6060*/  FMUL R14, R47.reuse, R19 ;  /* 0x000000132f0e7220 */ /* 0x040fe20000400000 */
[C---:B------:R-:W-:Y:S01]  /*6070*/  FMUL R17, R47.reuse, R22 ;  /* 0x000000162f117220 */ /* 0x040fe20000400000 */
[----:B------:R-:W-:Y:S01]  /*6080*/  FMUL R18, R47, R23 ;  /* 0x000000172f127220 */ /* 0x000fe20000400000 */
[C---:B------:R-:W-:Y:S01]  /*6090*/  FFMA R13, R49.reuse, R63, R13 ;  /* 0x0000003f310d7223 */ /* 0x040fe2000000000d */
[C---:B------:R-:W-:Y:S01]  /*60a0*/  FFMA R14, R49.reuse, R64, R14 ;  /* 0x00000040310e7223 */ /* 0x040fe2000000000e */
[----:B------:R-:W-:Y:S01]  /*60b0*/  FFMA R15, R49, R65, R15 ;  /* 0x00000041310f7223 */ /* 0x000fe2000000000f */
[----:B------:R-:W-:Y:S01]  /*60c0*/  FMUL R19, R47, R24 ;  /* 0x000000182f137220 */ /* 0x000fe20000400000 */
[C---:B------:R-:W-:Y:S01]  /*60d0*/  FFMA R16, R49.reuse, R66, R16 ;  /* 0x0000004231107223 */ /* 0x040fe20000000010 */
[----:B------:R-:W-:Y:S01]  /*60e0*/  FFMA R17, R49, R67, R17 ;  /* 0x0000004331117223 */ /* 0x000fe20000000011 */
[----:B------:R-:W-:Y:S01]  /*60f0*/  F2FP.SATFINITE.E5M2.F32.PACK_AB_MERGE_C R13, R14, R13, RZ ;  /* 0x0000000d0e0d723e */ /* 0x000fe200048060ff */
[C---:B------:R-:W-:Y:S01]  /*6100*/  FMUL R21, R47.reuse, R26 ;  /* 0x0000001a2f157220 */ /* 0x040fe20000400000 */
[----:B------:R-:W-:Y:S01]  /*6110*/  FMUL R22, R47, R27 ;  /* 0x0000001b2f167220 */ /* 0x000fe20000400000 */
[C---:B------:R-:W-:Y:S01]  /*6120*/  FFMA R18, R49.reuse, R68, R18 ;  /* 0x0000004431127223 */ /* 0x040fe20000000012 */
[----:B------:R-:W-:Y:S01]  /*6130*/  FFMA R19, R49, R69, R19 ;  /* 0x0000004531137223 */ /* 0x000fe20000000013 */
[----:B------:R-:W-:Y:S01]  /*6140*/  FMUL R23, R47, R28 ;  /* 0x0000001c2f177220 */ /* 0x000fe20000400000 */
[----:B------:R-:W-:Y:S01]  /*6150*/  FFMA R20, R49, R70, R20 ;  /* 0x0000004631147223 */ /* 0x000fe20000000014 */
[----:B------:R-:W-:Y:S01]  /*6160*/  FMUL R24, R47, R29 ;  /* 0x0000001d2f187220 */ /* 0x000fe20000400000 */
[C---:B------:R-:W-:Y:S01]  /*6170*/  FFMA R21, R49.reuse, R71, R21 ;  /* 0x0000004731157223 */ /* 0x040fe20000000015 */
[----:B------:R-:W-:Y:S01]  /*6180*/  FFMA R22, R49, R72, R22 ;  /* 0x0000004831167223 */ /* 0x000fe20000000016 */
[C---:B------:R-:W-:Y:S01]  /*6190*/  FMUL R26, R47.reuse, R31 ;  /* 0x0000001f2f1a7220 */ /* 0x040fe20000400000 */
[----:B------:R-:W-:Y:S01]  /*61a0*/  FMUL R27, R47, R32 ;  /* 0x000000202f1b7220 */ /* 0x000fe20000400000 */
[----:B------:R-:W-:Y:S01]  /*61b0*/  FFMA R23, R49, R73, R23 ;  /* 0x0000004931177223 */ /* 0x000fe20000000017 */
[----:B------:R-:W-:Y:S01]  /*61c0*/  FMUL R28, R47, R33 ;  /* 0x000000212f1c7220 */ /* 0x000fe20000400000 */
[----:B------:R-:W-:Y:S01]  /*61d0*/  FFMA R24, R49, R74, R24 ;  /* 0x0000004a31187223 */ /* 0x000fe20000000018 */
[----:B------:R-:W-:Y:S01]  /*61e0*/  FMUL R29, R47, R34 ;  /* 0x000000222f1d7220 */ /* 0x000fe20000400000 */
[C---:B------:R-:W-:Y:S01]  /*61f0*/  FFMA R25, R49.reuse, R75, R25 ;  /* 0x0000004b31197223 */ /* 0x040fe20000000019 */
[C---:B------:R-:W-:Y:S01]  /*6200*/  FFMA R26, R49.reuse, R76, R26 ;  /* 0x0000004c311a7223 */ /* 0x040fe2000000001a */
[C---:B------:R-:W-:Y:S01]  /*6210*/  FFMA R27, R49.reuse, R50, R27 ;  /* 0x00000032311b7223 */ /* 0x040fe2000000001b */
[C---:B------:R-:W-:Y:S01]  /*6220*/  FFMA R28, R49.reuse, R51, R28 ;  /* 0x00000033311c7223 */ /* 0x040fe2000000001c */
[----:B------:R-:W-:Y:S01]  /*6230*/  F2FP.SATFINITE.E5M2.F32.PACK_AB_MERGE_C R17, R18, R17, RZ ;  /* 0x000000111211723e */ /* 0x000fe200048060ff */
[C---:B------:R-:W-:Y:S01]  /*6240*/  FFMA R29, R49.reuse, R52, R29 ;  /* 0x00000034311d7223 */ /* 0x040fe2000000001d */
[----:B------:R-:W-:Y:S01]  /*6250*/  F2FP.SATFINITE.E5M2.F32.PACK_AB_MERGE_C R21, R22, R21, RZ ;  /* 0x000000151615723e */ /* 0x000fe200048060ff */
[----:B------:R-:W-:Y:S01]  /*6260*/  FFMA R30, R49, R77, R30 ;  /* 0x0000004d311e7223 */ /* 0x000fe2000000001e */
[----:B------:R-:W-:Y:S02]  /*6270*/  F2FP.SATFINITE.E5M2.F32.PACK_AB_MERGE_C R32, R2, R0, R78 ;  /* 0x000000000220723e */ /* 0x000fe4000480604e */
[----:B------:R-:W-:Y:S02]  /*6280*/  F2FP.SATFINITE.E5M2.F32.PACK_AB_MERGE_C R33, R4, R3, R5 ;  /* 0x000000030421723e */ /* 0x000fe40004806005 */
[----:B------:R-:W-:Y:S02]  /*6290*/  F2FP.SATFINITE.E5M2.F32.PACK_AB_MERGE_C R34, R8, R7, R9 ;  /* 0x000000070822723e */ /* 0x000fe40004806009 */
[----:B------:R-:W-:Y:S02]  /*62a0*/  F2FP.SATFINITE.E5M2.F32.PACK_AB_MERGE_C R35, R12, R11, R13 ;  /* 0x0000000b0c23723e */ /* 0x000fe4000480600d */
[----:B------:R-:W-:Y:S02]  /*62b0*/  F2FP.SATFINITE.E5M2.F32.PACK_AB_MERGE_C R16, R16, R15, R17 ;  /* 0x0000000f1010723e */ /* 0x000fe40004806011 */
[----:B------:R-:W-:Y:S01]  /*62c0*/  F2FP.SATFINITE.E5M2.F32.PACK_AB_MERGE_C R17, R20, R19, R21 ;  /* 0x000000131411723e */ /* 0x000fe20004806015 */
[----:B------:R1:W-:Y:S01]  /*62d0*/  STS.128 [R100+UR49+0x4200], R32 ;  /* 0x0042002064007988 */ /* 0x0003e20008000c31 */
[----:B------:R-:W-:Y:S02]  /*62e0*/  F2FP.SATFINITE.E5M2.F32.PACK_AB_MERGE_C R18, R26, R25, RZ ;  /* 0x000000191a12723e */ /* 0x000fe400048060ff */
[----:B------:R-:W-:Y:S02]  /*62f0*/  F2FP.SATFINITE.E5M2.F32.PACK_AB_MERGE_C R19, R30, R29, RZ ;  /* 0x0000001d1e13723e */ /* 0x000fe400048060ff */
[----:B------:R-:W-:Y:S02]  /*6300*/  F2FP.SATFINITE.E5M2.F32.PACK_AB_MERGE_C R18, R24, R23, R18 ;  /* 0x000000171812723e */ /* 0x000fe40004806012 */
[----:B------:R-:W-:Y:S02]  /*6310*/  F2FP.SATFINITE.E5M2.F32.PACK_AB_MERGE_C R19, R28, R27, R19 ;  /* 0x0000001b1c13723e */ /* 0x000fe40004806013 */
[----:B------:R-:W-:Y:S02]  /*6320*/  LEA R0, R105, UR49, 0x3 ;  /* 0x0000003169007c11 */ /* 0x000fe4000f8e18ff */
[----:B------:R-:W-:Y:S01]  /*6330*/  @P6 SHF.L.U32 R2, R104, 0x1f, RZ ;  /* 0x0000001f68026819 */ /* 0x000fe200000006ff */
[----:B------:R1:W-:Y:S01]  /*6340*/  STS.128 [R114+0x4210], R16 ;  /* 0x0042101072007388 */ /* 0x0003e20000000c00 */
[----:B------:R-:W-:Y:S01]  /*6350*/  @!PT LDS RZ, [RZ] ;  /* 0x00000000fffff984 */ /* 0x000fe20000000800 */
[----:B------:R-:W-:Y:S01]  /*6360*/  @!PT LDS RZ, [RZ] ;  /* 0x00000000fffff984 */ /* 0x000fe20000000800 */
[----:B------:R-:W-:Y:S01]  /*6370*/  @!PT LDS RZ, [RZ] ;  /* 0x00000000fffff984 */ /* 0x000fe20000000800 */
[----:B------:R-:W-:Y:S01]  /*6380*/  @!PT LDS RZ, [RZ] ;  /* 0x00000000fffff984 */ /* 0x000fe20000000800 */
[----:B------:R2:W-:Y:S07]  /*6390*/  MEMBAR.ALL.CTA ;  /* 0x0000000000007992 */ /* 0x0005ee0000008000 */
[----:B--2---:R-:W2:Y:S02]  /*63a0*/  FENCE.VIEW.ASYNC.S ;  /* 0x00000000000073c6 */ /* 0x004ea40000000000 */
[----:B--2---:R-:W-:Y:S06]  /*63b0*/  BAR.SYNC.DEFER_BLOCKING 0x1, 0x80 ;  /* 0x0042000000007b1d */ /* 0x004fec0000010000 */
[----:B------:R-:W-:Y:S05]  /*63c0*/  @P0 BRA `(.L_x_98) ;  /* 0x0000000000280947 */ /* 0x000fea0003800000 */
[----:B------:R-:W-:Y:S02]  /*63d0*/  UIADD3 UR4, UPT, UPT, UR49, 0x4200, URZ ;  /* 0x0000420031047890 */ /* 0x000fe4000fffe0ff */
[----:B------:R-:W-:Y:S01]  /*63e0*/  UIADD3 UR6, UP0, UPT, UR52, 0x680, URZ ;  /* 0x0000068034067890 */ /* 0x000fe2000ff1e0ff */
[----:B------:R-:W-:Y:S03]  /*63f0*/  UMOV UR43, UR36 ;  /* 0x00000024002b7c82 */ /* 0x000fe60008000000 */
[----:B------:R-:W-:Y:S01]  /*6400*/  MOV R109, UR4 ;  /* 0x00000004006d7c02 */ /* 0x000fe20008000f00 */
[----:B------:R-:W-:Y:S03]  /*6410*/  UIADD3.X UR7, UPT, UPT, URZ, UR53, URZ, UP0, !UPT ;  /* 0x00000035ff077290 */ /* 0x000fe600087fe4ff */
[----:B------:R-:W-:Y:S11]  /*6420*/  R2UR UR40, R109 ;  /* 0x000000006d2872ca */ /* 0x000ff600000e0000 */
[----:B------:R-:W-:Y:S02]  /*6430*/  @!UPT UIADD3 URZ, UPT, UPT, URZ, URZ, URZ ;  /* 0x000000fffffff290 */ /* 0x000fe4000fffe0ff */
[----:B------:R2:W-:Y:S01]  /*6440*/  UTMASTG.3D [UR40], [UR6] ;  /* 0x00000028060073b5 */ /* 0x0005e20008010000 */
[----:B------:R0:W-:Y:S01]  /*6450*/  UTMACMDFLUSH ;  /* 0x00000000000079b7 */ /* 0x0001e20000000000 */
[----:B--2---:R-:W-:Y:S04]  /*6460*/  DEPBAR.LE SB0, 0x1 ;  /* 0x000080400000791a */ /* 0x004fe80000000000 */
.L_x_98:
[----:B------:R-:W-:Y:S05]  /*6470*/  BSYNC.RECONVERGENT B0 ;  /* 0x0000000000007941 */ /* 0x000fea0003800200 */
.L_x_97:
[----:B------:R-:W-:Y:S06]  /*6480*/  BAR.SYNC.DEFER_BLOCKING 0x1, 0x80 ;  /* 0x0042000000007b1d */ /* 0x000fec0000010000 */
[----:B------:R-:W2:Y:S01]  /*6490*/  @P6 SYNCS.PHASECHK.TRANS64.TRYWAIT P0, [R0+URZ+0x30], R2 ;  /* 0x00003002000065a7 */ /* 0x000ea200080011ff */
[----:B------:R-:W-:Y:S01]  /*64a0*/  BSSY B1, `(.L_x_99) ;  /* 0x0000021000017945 */ /* 0x000fe20003800000 */
[----:B--2---:R-:W-:Y:S03]  /*64b0*/  @P6 SEL R115, RZ, 0x1, !P0 ;  /* 0x00000001ff736807 */ /* 0x004fe60004000000 */
[----:B------:R-:W-:Y:S05]  /*64c0*/  @!P6 BRA `(.L_x_100) ;  /* 0x000000000078e947 */ /* 0x000fea0003800000 */
[----:B------:R-:W-:Y:S01]  /*64d0*/  ISETP.NE.AND P1, PT, R116, RZ, PT ;  /* 0x000000ff7400720c */ /* 0x000fe20003f25270 */
[----:B------:R-:W-:Y:S01]  /*64e0*/  BSSY B0, `(.L_x_101) ;  /* 0x0000009000007945 */ /* 0x000fe20003800000 */
[----:B------:R-:W-:Y:S11]  /*64f0*/  ISETP.NE.AND P0, PT, R115, RZ, PT ;  /* 0x000000ff7300720c */ /* 0x000ff60003f05270 */
[----:B------:R-:W-:Y:S05]  /*6500*/  @P1 IMAD R2, R105, 0x1000, R100 ;  /* 0x0000100069021824 */ /* 0x000fea00078e0264 */
[----:B------:R-:W-:Y:S05]  /*6510*/  @P1 IADD3 R4, PT, PT, R2, UR49, RZ ;  /* 0x0000003102041c10 */ /* 0x000fea000fffe0ff */
[----:B------:R-:W-:Y:S01]  /*6520*/  @P1 IMAD.IADD R4, R4, 0x1, R117 ;  /* 0x0000000104041824 */ /* 0x000fe200078e0275 */
[----:B------:R-:W-:Y:S06]  /*6530*/  @P0 BRA `(.L_x_102) ;  /* 0x00000000000c0947 */ /* 0x000fec0003800000 */
[----:B------:R-:W-:Y:S04]  /*6540*/  SHF.L.U32 R3, R104, 0x1f, RZ ;  /* 0x0000001f68037819 */ /* 0x000fe800000006ff */
[----:B------:R-:W2:Y:S02]  /*6550*/  SYNCS.PHASECHK.TRANS64.TRYWAIT P0, [R0+URZ+0x30], R3 ;  /* 0x00003003000075a7 */ /* 0x000ea400080011ff */
[----:B--2---:R-:W-:Y:S05]  /*6560*/  @!P0 BRA `(.L_x_103) ;  /* 0x0000003000b48947 */ /* 0x004fea0003800000 */
.L_x_102:
[----:B------:R-:W-:Y:S05]  /*6570*/  BSYNC B0 ;  /* 0x0000000000007941 */ /* 0x000fea0003800000 */
.L_x_101:
[----:B------:R-:W-:Y:S01]  /*6580*/  ISETP.NE.AND P0, PT, R116, RZ, PT ;  /* 0x000000ff7400720c */ /* 0x000fe20003f05270 */
[----:B------:R-:W-:Y:S11]  /*6590*/  VIADD R105, R105, 0x1 ;  /* 0x0000000169697836 */ /* 0x000ff60000000000 */
[----:B------:R-:W-:Y:S01]  /*65a0*/  @!UPT UIADD3 URZ, UPT, UPT, URZ, URZ, URZ ;  /* 0x000000fffffff290 */ /* 0x000fe2000fffe0ff */
[----:B------:R3:W4:Y:S04]  /*65b0*/  @P0 LDS.128 R80, [R2+UR49+0x200] ;  /* 0x0002003102500984 */ /* 0x0007280008000c00 */
[----:B------:R1:W1:Y:S01]  /*65c0*/  @P0 LDS.128 R84, [R4+0x210] ;  /* 0x0002100004540984 */ /* 0x0002620000000c00 */
        /* <DEDUP_REMOVED lines=8> */
[----:B---3--:R-:W-:Y:S02]  /*6650*/  VIADD R2, R0, 0x50 ;  /* 0x0000005000027836 */ /* 0x008fe40000000000 */
[----:B--2---:R-:W-:Y:S05]  /*6660*/  IMAD.U32 R0, RZ, RZ, UR37 ;  /* 0x00000025ff007e24 */ /* 0x004fea000f8e00ff */
[----:B------:R-:W-:Y:S04]  /*6670*/  PRMT R0, R0, 0x654, R2 ;  /* 0x0000065400007816 */ /* 0x000fe80000000002 */
[----:B-----5:R2:W-:Y:S02]  /*6680*/  SYNCS.ARRIVE.TRANS64.RED.A1T0 RZ, [R0+URZ], RZ ;  /* 0x000000ff00ff79a7 */ /* 0x0205e400081004ff */
[----:B--2---:R-:W-:Y:S04]  /*6690*/  SEL R0, RZ, 0x1, P0 ;  /* 0x00000001ff007807 */ /* 0x004fe80000000000 */
[----:B-1--4-:R-:W-:Y:S02]  /*66a0*/  LOP3.LUT R104, R104, R0, RZ, 0x3c, !PT ;  /* 0x0000000068687212 */ /* 0x012fe400078e3cff */
.L_x_100:
[----:B------:R-:W-:Y:S05]  /*66b0*/  BSYNC B1 ;  /* 0x0000000000017941 */ /* 0x000fea0003800000 */
.L_x_99:
[----:B------:R-:W-:Y:S05]  /*66c0*/  VIADD R0, R48, 0x40 ;  /* 0x0000004030007836 */ /* 0x000fea0000000000 */
[----:B------:R-:W-:Y:S04]  /*66d0*/  SHF.R.U32.HI R0, RZ, 0x15, R0 ;  /* 0x00000015ff007819 */ /* 0x000fe80000011600 */
[----:B------:R-:W-:Y:S11]  /*66e0*/  LOP3.LUT P0, RZ, R0, 0x3, R101, 0x48, !PT ;  /* 0x0000000300ff7812 */ /* 0x000ff60007804865 */
[----:B------:R-:W-:Y:S02]  /*66f0*/  @!UPT UIADD3 URZ, UPT, UPT, URZ, URZ, URZ ;  /* 0x000000fffffff290 */ /* 0x000fe4000fffe0ff */
[----:B------:R-:W-:Y:S05]  /*6700*/  @!P0 BRA `(.L_x_104) ;  /* 0x0000000000408947 */ /* 0x000fea0003800000 */
[----:B------:R-:W2:Y:S01]  /*6710*/  LDCU.64 UR8, c[0x4][0x78] ;  /* 0x01000f00ff0877ac */ /* 0x000ea20008000a00 */
[----:B------:R-:W-:Y:S01]  /*6720*/  MOV R3, 0x0 ;  /* 0x0000000000037802 */ /* 0x000fe20000000f00 */
[----:B------:R-:W-:Y:S02]  /*6730*/  HFMA2 R12, -RZ, RZ, 0, 5.9604644775390625e-08 ;  /* 0x00000001ff0c7431 */ /* 0x000fe400000001ff */
[----:B------:R-:W-:Y:S02]  /*6740*/  IMAD.MOV.U32 R8, RZ, RZ, 0x192 ;  /* 0x00000192ff087424 */ /* 0x000fe400078e00ff */
[----:B------:R-:W-:Y:S01]  /*6750*/  IMAD.MOV.U32 R13, RZ, RZ, RZ ;  /* 0x000000ffff0d7224 */ /* 0x000fe200078e00ff */
[----:B------:R-:W3:Y:S01]  /*6760*/  LDCU.64 UR6, c[0x4][0x80] ;  /* 0x01001000ff0677ac */ /* 0x000ee20008000a00 */
[----:B------:R-:W4:Y:S01]  /*6770*/  LDC.64 R2, c[0x4][R3] ;  /* 0x0100000003027b82 */ /* 0x000f220000000a00 */
[----:B------:R-:W5:Y:S01]  /*6780*/  LDCU.64 UR4, c[0x4][0x18] ;  /* 0x01000300ff0477ac */ /* 0x000f620008000a00 */
[----:B--2---:R-:W-:Y:S01]  /*6790*/  MOV R5, UR9 ;  /* 0x0000000900057c02 */ /* 0x004fe20008000f00 */
[----:B------:R-:W-:Y:S01]  /*67a0*/  IMAD.U32 R4, RZ, RZ, UR8 ;  /* 0x00000008ff047e24 */ /* 0x000fe2000f8e00ff */
[----:B---3--:R-:W-:Y:S01]  /*67b0*/  MOV R7, UR7 ;  /* 0x0000000700077c02 */ /* 0x008fe20008000f00 */
[----:B------:R-:W-:Y:S01]  /*67c0*/  IMAD.U32 R6, RZ, RZ, UR6 ;  /* 0x00000006ff067e24 */ /* 0x000fe2000f8e00ff */
[----:B-----5:R-:W-:Y:S01]  /*67d0*/  MOV R11, UR5 ;  /* 0x00000005000b7c02 */ /* 0x020fe20008000f00 */
[----:B------:R-:W-:Y:S02]  /*67e0*/  IMAD.U32 R10, RZ, RZ, UR4 ;  /* 0x00000004ff0a7e24 */ /* 0x000fe4000f8e00ff */
[----:B------:R-:W-:Y:S07]  /*67f0*/  LEPC R20, `(.L_x_104) ;  /* 0x000000001014794e */ /* 0x000fee0000000000 */
[----:B-1--4-:R-:W-:Y:S05]  /*6800*/  CALL.ABS.NOINC R2 ;  /* 0x0000000002007343 */ /* 0x012fea0003c00000 */
.L_x_104:
[-C--:B------:R-:W-:Y:S01]  /*6810*/  F2FP.F16.E5M2.UNPACK_B R0, R81.reuse ;  /* 0x00000051ff00723e */ /* 0x080fe200020004ff */
[----:B------:R-:W-:Y:S05]  /*6820*/  WARPSYNC.ALL ;  /* 0x0000000000007948 */ /* 0x000fea0003800000 */
[----:B------:R-:W-:Y:S01]  /*6830*/  R2UR UR4, R48 ;  /* 0x00000000300472ca */ /* 0x000fe200000e0000 */
[--C-:B------:R-:W-:Y:S01]  /*6840*/  HADD2.F32 R54, -RZ, R0.reuse.H0_H0 ;  /* 0x20000000ff367230 */ /* 0x100fe20000004100 */
[-C--:B------:R-:W-:Y:S01]  /*6850*/  F2FP.F16.E5M2.UNPACK_B R2, R80.reuse.H1 ;  /* 0x00000050ff02723e */ /* 0x080fe200030004ff */
[----:B------:R-:W-:Y:S01]  /*6860*/  HADD2.F32 R55, -RZ, R0.H1_H1 ;  /* 0x30000000ff377230 */ /* 0x000fe20000004100 */
[----:B------:R-:W-:Y:S01]  /*6870*/  F2FP.F16.E5M2.UNPACK_B R0, R81.H1 ;  /* 0x00000051ff00723e */ /* 0x000fe200030004ff */
[----:B------:R-:W-:Y:S01]  /*6880*/  BSSY.RECONVERGENT B0, `(.L_x_105) ;  /* 0x0000095000007945 */ /* 0x000fe20003800200 */
[----:B------:R-:W-:Y:S01]  /*6890*/  F2FP.F16.E5M2.UNPACK_B R3, R80 ;  /* 0x00000050ff03723e */ /* 0x000fe200020004ff */
[----:B------:R-:W-:Y:S01]  /*68a0*/  HADD2.F32 R52, -RZ, R2.H0_H0 ;  /* 0x20000002ff347230 */ /* 0x000fe20000004100 */
[----:B------:R-:W-:Y:S01]  /*68b0*/  ISETP.NE.AND P0, PT, R110, RZ, PT ;  /* 0x000000ff6e00720c */ /* 0x000fe20003f05270 */
[--C-:B------:R-:W-:Y:S01]  /*68c0*/  HADD2.F32 R56, -RZ, R0.reuse.H0_H0 ;  /* 0x20000000ff387230 */ /* 0x100fe20000004100 */
[----:B------:R-:W-:Y:S01]  /*68d0*/  ISETP.NE.AND P6, PT, R118, RZ, PT ;  /* 0x000000ff7600720c */ /* 0x000fe20003fc5270 */
[----:B------:R-:W-:Y:S01]  /*68e0*/  HADD2.F32 R57, -RZ, R0.H1_H1 ;  /* 0x30000000ff397230 */ /* 0x000fe20000004100 */
[-C--:B------:R-:W-:Y:S01]  /*68f0*/  F2FP.F16.E5M2.UNPACK_B R0, R83.reuse ;  /* 0x00000053ff00723e */ /* 0x080fe200020004ff */
[----:B-1----:R-:W-:Y:S01]  /*6900*/  LDTM.16dp32bit_t0_t15.x32 R4, tmem[UR4+0x40] ;  /* 0x00004004000479ee */ /* 0x002fe20008a80000 */
[----:B------:R-:W1:Y:S01]  /*6910*/  LDTM.16dp32bit_t16_t31.x32 R4, tmem[UR4+0x60] ;  /* 0x00006004000479ee */ /* 0x000e620008aa0000 */
[----:B------:R-:W-:Y:S01]  /*6920*/  HADD2.F32 R53, -RZ, R2.H1_H1 ;  /* 0x30000002ff357230 */ /* 0x000fe20000004100 */
[----:B------:R-:W-:Y:S01]  /*6930*/  F2FP.F16.E5M2.UNPACK_B R2, R82.H1 ;  /* 0x00000052ff02723e */ /* 0x000fe200030004ff */
[--C-:B------:R-:W-:Y:S02]  /*6940*/  HADD2.F32 R50, -RZ, R3.reuse.H0_H0 ;  /* 0x20000003ff327230 */ /* 0x100fe40000004100 */
[--C-:B------:R-:W-:Y:S02]  /*6950*/  HADD2.F32 R62, -RZ, R0.reuse.H0_H0 ;  /* 0x20000000ff3e7230 */ /* 0x100fe40000004100 */
[----:B------:R-:W-:Y:S01]  /*6960*/  HADD2.F32 R63, -RZ, R0.H1_H1 ;  /* 0x30000000ff3f7230 */ /* 0x000fe20000004100 */
[----:B------:R-:W-:Y:S01]  /*6970*/  F2FP.F16.E5M2.UNPACK_B R0, R84.H1 ;  /* 0x00000054ff00723e */ /* 0x000fe200030004ff */
[--C-:B------:R-:W-:Y:S02]  /*6980*/  HADD2.F32 R60, -RZ, R2.reuse.H0_H0 ;  /* 0x20000002ff3c7230 */ /* 0x100fe40000004100 */
[----:B------:R-:W-:Y:S01]  /*6990*/  HADD2.F32 R61, -RZ, R2.H1_H1 ;  /* 0x30000002ff3d7230 */ /* 0x000fe20000004100 */
[----:B------:R-:W-:Y:S01]  /*69a0*/  F2FP.F16.E5M2.UNPACK_B R2, R83.H1 ;  /* 0x00000053ff02723e */ /* 0x000fe200030004ff */
[----:B------:R-:W-:Y:S01]  /*69b0*/  HADD2.F32 R51, -RZ, R3.H1_H1 ;  /* 0x30000003ff337230 */ /* 0x000fe20000004100 */
[----:B------:R-:W-:Y:S01]  /*69c0*/  F2FP.F16.E5M2.UNPACK_B R3, R82 ;  /* 0x00000052ff03723e */ /* 0x000fe200020004ff */
[--C-:B------:R-:W-:Y:S02]  /*69d0*/  HADD2.F32 R68, -RZ, R0.reuse.H0_H0 ;  /* 0x20000000ff447230 */ /* 0x100fe40000004100 */
[----:B------:R-:W-:Y:S01]  /*69e0*/  HADD2.F32 R69, -RZ, R0.H1_H1 ;  /* 0x30000000ff457230 */ /* 0x000fe20000004100 */
[-C--:B------:R-:W-:Y:S01]  /*69f0*/  F2FP.F16.E5M2.UNPACK_B R0, R85.reuse.H1 ;  /* 0x00000055ff00723e */ /* 0x080fe200030004ff */
[--C-:B------:R-:W-:Y:S02]  /*6a00*/  HADD2.F32 R64, -RZ, R2.reuse.H0_H0 ;  /* 0x20000002ff407230 */ /* 0x100fe40000004100 */
[----:B------:R-:W-:Y:S01]  /*6a10*/  HADD2.F32 R65, -RZ, R2.H1_H1 ;  /* 0x30000002ff417230 */ /* 0x000fe20000004100 */
[----:B------:R-:W-:Y:S01]  /*6a20*/  F2FP.F16.E5M2.UNPACK_B R2, R85 ;  /* 0x00000055ff02723e */ /* 0x000fe200020004ff */
[--C-:B------:R-:W-:Y:S02]  /*6a30*/  HADD2.F32 R58, -RZ, R3.reuse.H0_H0 ;  /* 0x20000003ff3a7230 */ /* 0x100fe40000004100 */
[C---:B-1----:R-:W-:Y:S01]  /*6a40*/  FMUL R7, R47.reuse, R7 ;  /* 0x000000072f077220 */ /* 0x042fe20000400000 */
[----:B------:R-:W-:Y:S01]  /*6a50*/  HADD2.F32 R59, -RZ, R3.H1_H1 ;  /* 0x30000003ff3b7230 */ /* 0x000fe20000004100 */
[----:B------:R-:W-:Y:S01]  /*6a60*/  F2FP.F16.E5M2.UNPACK_B R3, R84 ;  /* 0x00000054ff03723e */ /* 0x000fe200020004ff */
[--C-:B------:R-:W-:Y:S02]  /*6a70*/  HADD2.F32 R72, -RZ, R0.reuse.H0_H0 ;  /* 0x20000000ff487230 */ /* 0x100fe40000004100 */
[C---:B------:R-:W-:Y:S01]  /*6a80*/  FMUL R11, R47.reuse, R11 ;  /* 0x0000000b2f0b7220 */ /* 0x040fe20000400000 */
[----:B------:R-:W-:Y:S01]  /*6a90*/  HADD2.F32 R73, -RZ, R0.H1_H1 ;  /* 0x30000000ff497230 */ /* 0x000fe20000004100 */
[----:B------:R-:W-:Y:S01]  /*6aa0*/  F2FP.F16.E5M2.UNPACK_B R0, R87 ;  /* 0x00000057ff00723e */ /* 0x000fe200020004ff */
[--C-:B------:R-:W-:Y:S02]  /*6ab0*/  HADD2.F32 R70, -RZ, R2.reuse.H0_H0 ;  /* 0x20000002ff467230 */ /* 0x100fe40000004100 */
[C---:B------:R-:W-:Y:S01]  /*6ac0*/  FMUL R15, R47.reuse, R15 ;  /* 0x0000000f2f0f7220 */ /* 0x040fe20000400000 */
[----:B------:R-:W-:Y:S01]  /*6ad0*/  HADD2.F32 R71, -RZ, R2.H1_H1 ;  /* 0x30000002ff477230 */ /* 0x000fe20000004100 */
[-C--:B------:R-:W-:Y:S01]  /*6ae0*/  F2FP.F16.E5M2.UNPACK_B R2, R86.reuse.H1 ;  /* 0x00000056ff02723e */ /* 0x080fe200030004ff */
[--C-:B------:R-:W-:Y:S02]  /*6af0*/  HADD2.F32 R66, -RZ, R3.reuse.H0_H0 ;  /* 0x20000003ff427230 */ /* 0x100fe40000004100 */
[----:B------:R-:W-:Y:S01]  /*6b00*/  HADD2.F32 R67, -RZ, R3.H1_H1 ;  /* 0x30000003ff437230 */ /* 0x000fe20000004100 */
[----:B------:R-:W-:Y:S01]  /*6b10*/  F2FP.F16.E5M2.UNPACK_B R3, R86 ;  /* 0x00000056ff03723e */ /* 0x000fe200020004ff */
[--C-:B------:R-:W-:Y:S02]  /*6b20*/  HADD2.F32 R78, -RZ, R0.reuse.H0_H0 ;  /* 0x20000000ff4e7230 */ /* 0x100fe40000004100 */
[----:B------:R-:W-:Y:S02]  /*6b30*/  HADD2.F32 R79, -RZ, R0.H1_H1 ;  /* 0x30000000ff4f7230 */ /* 0x000fe40000004100 */
[C---:B------:R-:W-:Y:S01]  /*6b40*/  FMUL R0, R47.reuse, R4 ;  /* 0x000000042f007220 */ /* 0x040fe20000400000 */
[--C-:B------:R-:W-:Y:S02]  /*6b50*/  HADD2.F32 R76, -RZ, R2.reuse.H0_H0 ;  /* 0x20000002ff4c7230 */ /* 0x100fe40000004100 */
[----:B------:R-:W-:Y:S01]  /*6b60*/  FMUL R4, R47, R8 ;  /* 0x000000082f047220 */ /* 0x000fe20000400000 */
[----:B------:R-:W-:Y:S02]  /*6b70*/  HADD2.F32 R77, -RZ, R2.H1_H1 ;  /* 0x30000002ff4d7230 */ /* 0x000fe40000004100 */
[----:B------:R-:W-:Y:S01]  /*6b80*/  FFMA R0, R49, R50, R0 ;  /* 0x0000003231007223 */ /* 0x000fe20000000000 */
[--C-:B------:R-:W-:Y:S02]  /*6b90*/  HADD2.F32 R74, -RZ, R3.reuse.H0_H0 ;  /* 0x20000003ff4a7230 */ /* 0x100fe40000004100 */
[C---:B------:R-:W-:Y:S01]  /*6ba0*/  FMUL R2, R47.reuse, R5 ;  /* 0x000000052f027220 */ /* 0x040fe20000400000 */
[----:B------:R-:W-:Y:S02]  /*6bb0*/  HADD2.F32 R75, -RZ, R3.H1_H1 ;  /* 0x30000003ff4b7230 */ /* 0x000fe40000004100 */
[C---:B------:R-:W-:Y:S01]  /*6bc0*/  FMUL R5, R47.reuse, R9 ;  /* 0x000000092f057220 */ /* 0x040fe20000400000 */
[----:B------:R-:W-:Y:S01]  /*6bd0*/  FMUL R8, R47, R12 ;  /* 0x0000000c2f087220 */ /* 0x000fe20000400000 */
[----:B------:R-:W-:Y:S01]  /*6be0*/  FFMA R2, R49, R51, R2 ;  /* 0x0000003331027223 */ /* 0x000fe20000000002 */
[C---:B------:R-:W-:Y:S01]  /*6bf0*/  FMUL R9, R47.reuse, R13 ;  /* 0x0000000d2f097220 */ /* 0x040fe20000400000 */
[C---:B------:R-:W-:Y:S01]  /*6c00*/  FMUL R12, R47.reuse, R21 ;  /* 0x000000152f0c7220 */ /* 0x040fe20000400000 */
[C---:B------:R-:W-:Y:S01]  /*6c10*/  FMUL R21, R47.reuse, R30 ;  /* 0x0000001e2f157220 */ /* 0x040fe20000400000 */
[C---:B------:R-:W-:Y:S01]  /*6c20*/  FMUL R13, R47.reuse, R22 ;  /* 0x000000162f0d7220 */ /* 0x040fe20000400000 */
[C---:B------:R-:W-:Y:S01]  /*6c30*/  FMUL R22, R47.reuse, R31 ;  /* 0x0000001f2f167220 */ /* 0x040fe20000400000 */
        /* <DEDUP_REMOVED lines=8> */
[C---:B------:R-:W-:Y:S01]  /*6cc0*/  FFMA R6, R49.reuse, R56, R6 ;  /* 0x0000003831067223 */ /* 0x040fe20000000006 */
[C---:B------:R-:W-:Y:S01]  /*6cd0*/  FFMA R11, R49.reuse, R57, R11 ;  /* 0x00000039310b7223 */ /* 0x040fe2000000000b */
[C---:B------:R-:W-:Y:S01]  /*6ce0*/  FFMA R8, R49.reuse, R58, R8 ;  /* 0x0000003a31087223 */ /* 0x040fe20000000008 */
[----:B------:R-:W-:Y:S01]  /*6cf0*/  FFMA R9, R49, R59, R9 ;  /* 0x0000003b31097223 */ /* 0x000fe20000000009 */
[----:B------:R-:W-:Y:S01]  /*6d00*/  F2FP.SATFINITE.E5M2.F32.PACK_AB_MERGE_C R52, R7, R3, RZ ;  /* 0x000000030734723e */ /* 0x000fe200048060ff */
[----:B------:R-:W-:Y:S01]  /*6d10*/  FFMA R10, R49, R60, R10 ;  /* 0x0000003c310a7223 */ /* 0x000fe2000000000a */
[----:B------:R-:W-:Y:S01]  /*6d20*/  F2FP.SATFINITE.E5M2.F32.PACK_AB_MERGE_C R53, R11, R6, RZ ;  /* 0x000000060b35723e */ /* 0x000fe200048060ff */
[----:B------:R-:W-:Y:S01]  /*6d30*/  FFMA R15, R49, R61, R15 ;  /* 0x0000003d310f7223 */ /* 0x000fe2000000000f */
[C---:B------:R-:W-:Y:S01]  /*6d40*/  FMUL R3, R47.reuse, R16 ;  /* 0x000000102f037220 */ /* 0x040fe20000400000 */
[C---:B------:R-:W-:Y:S01]  /*6d50*/  FMUL R6, R47.reuse, R17 ;  /* 0x000000112f067220 */ /* 0x040fe20000400000 */
[----:B------:R-:W-:Y:S01]  /*6d60*/  F2FP.F16.E5M2.UNPACK_B R51, R87.H1 ;  /* 0x00000057ff33723e */ /* 0x000fe200030004ff */
[----:B------:R-:W-:Y:S01]  /*6d70*/  FMUL R11, R47, R20 ;  /* 0x000000142f0b7220 */ /* 0x000fe20000400000 */
[----:B------:R-:W-:Y:S01]  /*6d80*/  F2FP.SATFINITE.E5M2.F32.PACK_AB_MERGE_C R54, R15, R10, RZ ;  /* 0x0000000a0f36723e */ /* 0x000fe200048060ff */
[C---:B------:R-:W-:Y:S01]  /*6d90*/  FFMA R3, R49.reuse, R62, R3 ;  /* 0x0000003e31037223 */ /* 0x040fe20000000003 */
[----:B------:R-:W-:Y:S01]  /*6da0*/  FFMA R6, R49, R63, R6 ;  /* 0x0000003f31067223 */ /* 0x000fe20000000006 */
[----:B------:R-:W-:Y:S01]  /*6db0*/  FMUL R20, R47, R29 ;  /* 0x0000001d2f147220 */ /* 0x000fe20000400000 */
[----:B------:R-:W-:Y:S01]  /*6dc0*/  F2FP.SATFINITE.E5M2.F32.PACK_AB_MERGE_C R29, R5, R4, R53 ;  /* 0x00000004051d723e */ /* 0x000fe20004806035 */
[----:B------:R-:W-:Y:S01]  /*6dd0*/  FMUL R10, R47, R19 ;  /* 0x000000132f0a7220 */ /* 0x000fe20000400000 */
[----:B------:R-:W-:Y:S01]  /*6de0*/  F2FP.SATFINITE.E5M2.F32.PACK_AB_MERGE_C R30, R9, R8, R54 ;  /* 0x00000008091e723e */ /* 0x000fe20004806036 */
        /* <DEDUP_REMOVED lines=10> */
[----:B------:R-:W-:Y:S01]  /*6e90*/  FFMA R14, R49, R69, R14 ;  /* 0x00000045310e7223 */ /* 0x000fe2000000000e */
[----:B------:R-:W-:Y:S01]  /*6ea0*/  FMUL R18, R47, R27 ;  /* 0x0000001b2f127220 */ /* 0x000fe20000400000 */
[C---:B------:R-:W-:Y:S01]  /*6eb0*/  FFMA R15, R49.reuse, R70, R15 ;  /* 0x00000046310f7223 */ /* 0x040fe2000000000f */
[C---:B------:R-:W-:Y:S01]  /*6ec0*/  FFMA R16, R49.reuse, R71, R16 ;  /* 0x0000004731107223 */ /* 0x040fe20000000010 */
[C---:B------:R-:W-:Y:S01]  /*6ed0*/  FFMA R17, R49.reuse, R72, R17 ;  /* 0x0000004831117223 */ /* 0x040fe20000000011 */
[C---:B------:R-:W-:Y:S01]  /*6ee0*/  FFMA R18, R49.reuse, R73, R18 ;  /* 0x0000004931127223 */ /* 0x040fe20000000012 */
[----:B------:R-:W-:Y:S01]  /*6ef0*/  FFMA R19, R49, R74, R19 ;  /* 0x0000004a31137223 */ /* 0x000fe20000000013 */
[----:B------:R-:W-:Y:S01]  /*6f00*/  FMUL R23, R47, R32 ;  /* 0x000000202f177220 */ /* 0x000fe20000400000 */
[----:B------:R-:W-:Y:S01]  /*6f10*/  FFMA R20, R49, R75, R20 ;  /* 0x0000004b31147223 */ /* 0x000fe20000000014 */
[----:B------:R-:W-:Y:S01]  /*6f20*/  FMUL R24, R47, R33 ;  /* 0x000000212f187220 */ /* 0x000fe20000400000 */
[--C-:B------:R-:W-:Y:S02]  /*6f30*/  HADD2.F32 R50, -RZ, R51.reuse.H0_H0 ;  /* 0x20000033ff327230 */ /* 0x100fe40000004100 */
[----:B------:R-:W-:Y:S01]  /*6f40*/  FFMA R21, R49, R76, R21 ;  /* 0x0000004c31157223 */ /* 0x000fe20000000015 */
[----:B------:R-:W-:Y:S02]  /*6f50*/  HADD2.F32 R51, -RZ, R51.H1_H1 ;  /* 0x30000033ff337230 */ /* 0x000fe40000004100 */
[----:B------:R-:W-:Y:S01]  /*6f60*/  FMUL R25, R47, R34 ;  /* 0x000000222f197220 */ /* 0x000fe20000400000 */
[----:B------:R-:W-:Y:S01]  /*6f70*/  FFMA R22, R49, R77, R22 ;  /* 0x0000004d31167223 */ /* 0x000fe20000000016 */
[----:B------:R-:W-:Y:S01]  /*6f80*/  FMUL R26, R47, R35 ;  /* 0x000000232f1a7220 */ /* 0x000fe20000400000 */
[----:B------:R-:W-:Y:S01]  /*6f90*/  F2FP.SATFINITE.E5M2.F32.PACK_AB_MERGE_C R7, R10, R7, RZ ;  /* 0x000000070a07723e */ /* 0x000fe200048060ff */
[C---:B------:R-:W-:Y:S01]  /*6fa0*/  FFMA R23, R49.reuse, R78, R23 ;  /* 0x0000004e31177223 */ /* 0x040fe20000000017 */
[C---:B------:R-:W-:Y:S01]  /*6fb0*/  FFMA R24, R49.reuse, R79, R24 ;  /* 0x0000004f31187223 */ /* 0x040fe20000000018 */
[C---:B------:R-:W-:Y:S01]  /*6fc0*/  FFMA R25, R49.reuse, R50, R25 ;  /* 0x0000003231197223 */ /* 0x040fe20000000019 */
[----:B------:R-:W-:Y:S01]  /*6fd0*/  FFMA R26, R49, R51, R26 ;  /* 0x00000033311a7223 */ /* 0x000fe2000000001a */
[----:B------:R-:W-:Y:S02]  /*6fe0*/  F2FP.SATFINITE.E5M2.F32.PACK_AB_MERGE_C R28, R2, R0, R52 ;  /* 0x00000000021c723e */ /* 0x000fe40004806034 */
[----:B------:R-:W-:Y:S02]  /*6ff0*/  F2FP.SATFINITE.E5M2.F32.PACK_AB_MERGE_C R31, R6, R3, R7 ;  /* 0x00000003061f723e */ /* 0x000fe40004806007 */
[----:B------:R-:W-:Y:S02]  /*7000*/  F2FP.SATFINITE.E5M2.F32.PACK_AB_MERGE_C R13, R14, R13, RZ ;  /* 0x0000000d0e0d723e */ /* 0x000fe400048060ff */
[----:B------:R-:W-:Y:S01]  /*7010*/  F2FP.SATFINITE.E5M2.F32.PACK_AB_MERGE_C R17, R18, R17, RZ ;  /* 0x000000111211723e */ /* 0x000fe200048060ff */
[----:B------:R1:W-:Y:S01]  /*7020*/  STS.128 [R100+UR49+0x5200], R28 ;  /* 0x0052001c64007988 */ /* 0x0003e20008000c31 */
[----:B------:R-:W-:Y:S02]  /*7030*/  F2FP.SATFINITE.E5M2.F32.PACK_AB_MERGE_C R14, R22, R21, RZ ;  /* 0x00000015160e723e */ /* 0x000fe400048060ff */
[----:B------:R-:W-:Y:S02]  /*7040*/  F2FP.SATFINITE.E5M2.F32.PACK_AB_MERGE_C R25, R26, R25, RZ ;  /* 0x000000191a19723e */ /* 0x000fe400048060ff */
[----:B------:R-:W-:Y:S02]  /*7050*/  F2FP.SATFINITE.E5M2.F32.PACK_AB_MERGE_C R12, R12, R11, R13 ;  /* 0x0000000b0c0c723e */ /* 0x000fe4000480600d */
[----:B------:R-:W-:Y:S02]  /*7060*/  F2FP.SATFINITE.E5M2.F32.PACK_AB_MERGE_C R13, R16, R15, R17 ;  /* 0x0000000f100d723e */ /* 0x000fe40004806011 */
        /* <DEDUP_REMOVED lines=13> */
[----:B------:R-:W-:Y:S02]  /*7140*/  UIADD3 UR8, UP0, UPT, UR52, 0x680, URZ ;  /* 0x0000068034087890 */ /* 0x000fe4000ff1e0ff */
[----:B------:R-:W-:Y:S02]  /*7150*/  UIADD3 UR5, UPT, UPT, UR41, 0x40, URZ ;  /* 0x0000004029057890 */ /* 0x000fe4000fffe0ff */
[----:B------:R-:W-:Y:S02]  /*7160*/  UIADD3 UR4, UPT, UPT, UR49, 0x5200, URZ ;  /* 0x0000520031047890 */ /* 0x000fe4000fffe0ff */
[----:B------:R-:W-:Y:S01]  /*7170*/  UIADD3.X UR9, UPT, UPT, URZ, UR53, URZ, UP0, !UPT ;  /* 0x00000035ff097290 */ /* 0x000fe200087fe4ff */
[----:B------:R-:W-:Y:S01]  /*7180*/  UMOV UR6, UR42 ;  /* 0x0000002a00067c82 */ /* 0x000fe20008000000 */
[----:B------:R-:W-:Y:S07]  /*7190*/  UMOV UR7, UR36 ;  /* 0x0000002400077c82 */ /* 0x000fee0008000000 */
[----:B------:R2:W-:Y:S01]  /*71a0*/  UTMASTG.3D [UR4], [UR8] ;  /* 0x00000004080073b5 */ /* 0x0005e20008010000 */
[----:B------:R0:W-:Y:S01]  /*71b0*/  UTMACMDFLUSH ;  /* 0x00000000000079b7 */ /* 0x0001e20000000000 */
[----:B--2---:R-:W-:Y:S04]  /*71c0*/  DEPBAR.LE SB0, 0x1 ;  /* 0x000080400000791a */ /* 0x004fe80000000000 */
.L_x_106:
[----:B------:R-:W-:Y:S05]  /*71d0*/  BSYNC.RECONVERGENT B0 ;  /* 0x0000000000007941 */ /* 0x000fea0003800200 */
.L_x_105:
        /* <DEDUP_REMOVED lines=15> */
.L_x_110:
[----:B------:R-:W-:Y:S05]  /*72d0*/  BSYNC B0 ;  /* 0x0000000000007941 */ /* 0x000fea0003800000 */
.L_x_109:
[----:B------:R-:W-:Y:S01]  /*72e0*/  ISETP.NE.AND P0, PT, R116, RZ, PT ;  /* 0x000000ff7400720c */ /* 0x000fe20003f05270 */
[----:B------:R-:W-:Y:S11]  /*72f0*/  VIADD R105, R105, 0x1 ;  /* 0x0000000169697836 */ /* 0x000ff60000000000 */
[----:B------:R-:W-:Y:S01]  /*7300*/  @!UPT UIADD3 URZ, UPT, UPT, URZ, URZ, URZ ;  /* 0x000000fffffff290 */ /* 0x000fe2000fffe0ff */
[----:B------:R3:W4:Y:S04]  /*7310*/  @P0 LDS.128 R84, [R2+0x210] ;  /* 0x0002100002540984 */ /* 0x0007280000000c00 */
[----:B------:R1:W1:Y:S01]  /*7320*/  @P0 LDS.128 R80, [R3+UR49+0x200] ;  /* 0x0002003103500984 */ /* 0x0002620008000c00 */
        /* <DEDUP_REMOVED lines=14> */
.L_x_108:
[----:B------:R-:W-:Y:S05]  /*7410*/  BSYNC B1 ;  /* 0x0000000000017941 */ /* 0x000fea0003800000 */
.L_x_107:
[----:B------:R-:W-:Y:S05]  /*7420*/  VIADD R0, R48, 0x80 ;  /* 0x0000008030007836 */ /* 0x000fea0000000000 */
[----:B------:R-:W-:Y:S04]  /*7430*/  SHF.R.U32.HI R0, RZ, 0x15, R0 ;  /* 0x00000015ff007819 */ /* 0x000fe80000011600 */
[----:B------:R-:W-:Y:S11]  /*7440*/  LOP3.LUT P0, RZ, R0, 0x3, R101, 0x48, !PT ;  /* 0x0000000300ff7812 */ /* 0x000ff60007804865 */
[----:B------:R-:W-:Y:S02]  /*7450*/  @!UPT UIADD3 URZ, UPT, UPT, URZ, URZ, URZ ;  /* 0x000000fffffff290 */ /* 0x000fe4000fffe0ff */
[----:B------:R-:W-:Y:S05]  /*7460*/  @!P0 BRA `(.L_x_112) ;  /* 0x0000000000408947 */ /* 0x000fea0003800000 */
[----:B------:R-:W2:Y:S01]  /*7470*/  LDCU.64 UR8, c[0x4][0x78] ;  /* 0x01000f00ff0877ac */ /* 0x000ea20008000a00 */
[----:B------:R-:W-:Y:S01]  /*7480*/  MOV R3, 0x0 ;  /* 0x0000000000037802 */ /* 0x000fe20000000f00 */
[----:B-1----:R-:W-:Y:S02]  /*7490*/  HFMA2 R12, -RZ, RZ, 0, 5.9604644775390625e-08 ;  /* 0x00000001ff0c7431 */ /* 0x002fe400000001ff */
[----:B------:R-:W-:Y:S02]  /*74a0*/  IMAD.MOV.U32 R8, RZ, RZ, 0x192 ;  /* 0x00000192ff087424 */ /* 0x000fe400078e00ff */
[----:B------:R-:W-:Y:S01]  /*74b0*/  IMAD.MOV.U32 R13, RZ, RZ, RZ ;  /* 0x000000ffff0d7224 */ /* 0x000fe200078e00ff */
[----:B------:R-:W1:Y:S01]  /*74c0*/  LDCU.64 UR6, c[0x4][0x80] ;  /* 0x01001000ff0677ac */ /* 0x000e620008000a00 */
[----:B------:R-:W3:Y:S01]  /*74d0*/  LDC.64 R2, c[0x4][R3] ;  /* 0x0100000003027b82 */ /* 0x000ee20000000a00 */
[----:B------:R-:W4:Y:S01]  /*74e0*/  LDCU.64 UR4, c[0x4][0x18] ;  /* 0x01000300ff0477ac */ /* 0x000f220008000a00 */
[----:B--2---:R-:W-:Y:S01]  /*74f0*/  MOV R5, UR9 ;  /* 0x0000000900057c02 */ /* 0x004fe20008000f00 */
[----:B------:R-:W-:Y:S01]  /*7500*/  IMAD.U32 R4, RZ, RZ, UR8 ;  /* 0x00000008ff047e24 */ /* 0x000fe2000f8e00ff */
[----:B-1----:R-:W-:Y:S01]  /*7510*/  MOV R7, UR7 ;  /* 0x0000000700077c02 */ /* 0x002fe20008000f00 */
[----:B------:R-:W-:Y:S01]  /*7520*/  IMAD.U32 R6, RZ, RZ, UR6 ;  /* 0x00000006ff067e24 */ /* 0x000fe2000f8e00ff */
[----:B----4-:R-:W-:Y:S01]  /*7530*/  MOV R11, UR5 ;  /* 0x00000005000b7c02 */ /* 0x010fe20008000f00 */
[----:B------:R-:W-:Y:S02]  /*7540*/  IMAD.U32 R10, RZ, RZ, UR4 ;  /* 0x00000004ff0a7e24 */ /* 0x000fe4000f8e00ff */
[----:B------:R-:W-:Y:S07]  /*7550*/  LEPC R20, `(.L_x_112) ;  /* 0x000000001014794e */ /* 0x000fee0000000000 */
[----:B---3--:R-:W-:Y:S05]  /*7560*/  CALL.ABS.NOINC R2 ;  /* 0x0000000002007343 */ /* 0x008fea0003c00000 */
.L_x_112:
        /* <DEDUP_REMOVED lines=148> */
[----:B------:R-:W-:Y:S02]  /*7eb0*/  UIADD3 UR8, UP0, UPT, UR52, 0x680, URZ ;  /* 0x0000068034087890 */ /* 0x000fe4000ff1e0ff */
[----:B------:R-:W-:Y:S02]  /*7ec0*/  UIADD3 UR5, UPT, UPT, UR41, 0x80, URZ ;  /* 0x0000008029057890 */ /* 0x000fe4000fffe0ff */
[----:B------:R-:W-:Y:S01]  /*7ed0*/  MOV R109, UR10 ;  /* 0x0000000a006d7c02 */ /* 0x000fe20008000f00 */
[----:B------:R-:W-:Y:S01]  /*7ee0*/  UIADD3.X UR9, UPT, UPT, URZ, UR53, URZ, UP0, !UPT ;  /* 0x00000035ff097290 */ /* 0x000fe200087fe4ff */
[----:B------:R-:W-:Y:S02]  /*7ef0*/  UMOV UR6, UR42 ;  /* 0x0000002a00067c82 */ /* 0x000fe40008000000 */
[----:B------:R-:W-:Y:S01]  /*7f00*/  R2UR UR4, R109 ;  /* 0x000000006d0472ca */ /* 0x000fe200000e0000 */
[----:B------:R-:W-:Y:S11]  /*7f10*/  UMOV UR7, UR36 ;  /* 0x0000002400077c82 */ /* 0x000ff60008000000 */
[----:B------:R-:W-:Y:S01]  /*7f20*/  @!UPT UIADD3 URZ, UPT, UPT, URZ, URZ, URZ ;  /* 0x000000fffffff290 */ /* 0x000fe2000fffe0ff */
[----:B------:R2:W-:Y:S01]  /*7f30*/  UTMASTG.3D [UR4], [UR8] ;  /* 0x00000004080073b5 */ /* 0x0005e20008010000 */
[----:B------:R0:W-:Y:S01]  /*7f40*/  UTMACMDFLUSH ;  /* 0x00000000000079b7 */ /* 0x0001e20000000000 */
[----:B--2---:R-:W-:Y:S04]  /*7f50*/  DEPBAR.LE SB0, 0x1 ;  /* 0x000080400000791a */ /* 0x004fe80000000000 */
.L_x_114:
[----:B------:R-:W-:Y:S05]  /*7f60*/  BSYNC.RECONVERGENT B0 ;  /* 0x0000000000007941 */ /* 0x000fea0003800200 */
.L_x_113:
        /* <DEDUP_REMOVED lines=15> */
.L_x_118:
[----:B------:R-:W-:Y:S05]  /*8060*/  BSYNC B0 ;  /* 0x0000000000007941 */ /* 0x000fea0003800000 */
.L_x_117:
        /* <DEDUP_REMOVED lines=19> */
.L_x_116:
[----:B------:R-:W-:Y:S05]  /*81a0*/  BSYNC B1 ;  /* 0x0000000000017941 */ /* 0x000fea0003800000 */
.L_x_115:
        /* <DEDUP_REMOVED lines=21> */
.L_x_120:
[----:B------:R-:W-:Y:S01]  /*8300*/  ISETP.NE.AND P0, PT, R110, RZ, PT ;  /* 0x000000ff6e00720c */ /* 0x000fe20003f05270 */
[----:B------:R-:W-:Y:S05]  /*8310*/  WARPSYNC.ALL ;  /* 0x0000000000007948 */ /* 0x000fea0003800000 */
[----:B------:R-:W-:Y:S01]  /*8320*/  R2UR UR4, R48 ;  /* 0x00000000300472ca */ /* 0x000fe200000e0000 */
[----:B------:R-:W-:Y:S01]  /*8330*/  BSSY.RECONVERGENT B0, `(.L_x_121) ;  /* 0x000009c000007945 */ /* 0x000fe20003800200 */
[-C--:B------:R-:W-:Y:S02]  /*8340*/  F2FP.F16.E5M2.UNPACK_B R2, R80.reuse ;  /* 0x00000050ff02723e */ /* 0x080fe400020004ff */
[----:B------:R-:W-:Y:S02]  /*8350*/  F2FP.F16.E5M2.UNPACK_B R80, R80.H1 ;  /* 0x00000050ff50723e */ /* 0x000fe400030004ff */
[-C--:B------:R-:W-:Y:S01]  /*8360*/  F2FP.F16.E5M2.UNPACK_B R51, R81.reuse ;  /* 0x00000051ff33723e */ /* 0x080fe200020004ff */
[--C-:B------:R-:W-:Y:S01]  /*8370*/  HADD2.F32 R0, -RZ, R2.reuse.H0_H0 ;  /* 0x20000002ff007230 */ /* 0x100fe20000004100 */
[----:B------:R-:W-:Y:S01]  /*8380*/  F2FP.F16.E5M2.UNPACK_B R81, R81.H1 ;  /* 0x00000051ff51723e */ /* 0x000fe200030004ff */
[----:B------:R-:W-:Y:S01]  /*8390*/  HADD2.F32 R2, -RZ, R2.H1_H1 ;  /* 0x30000002ff027230 */ /* 0x000fe20000004100 */
[-C--:B------:R-:W-:Y:S01]  /*83a0*/  F2FP.F16.E5M2.UNPACK_B R55, R82.reuse ;  /* 0x00000052ff37723e */ /* 0x080fe200020004ff */
[--C-:B------:R-:W-:Y:S01]  /*83b0*/  HADD2.F32 R3, -RZ, R80.reuse.H0_H0 ;  /* 0x20000050ff037230 */ /* 0x100fe20000004100 */
[----:B------:R-:W-:Y:S01]  /*83c0*/  F2FP.F16.E5M2.UNPACK_B R82, R82.H1 ;  /* 0x00000052ff52723e */ /* 0x000fe200030004ff */
[----:B-1----:R-:W-:Y:S01]  /*83d0*/  LDTM.16dp32bit_t0_t15.x32 R4, tmem[UR4+0xc0] ;  /* 0x0000c004000479ee */ /* 0x002fe20008a80000 */
[----:B------:R-:W1:Y:S01]  /*83e0*/  LDTM.16dp32bit_t16_t31.x32 R4, tmem[UR4+0xe0] ;  /* 0x0000e004000479ee */ /* 0x000e620008aa0000 */
[----:B------:R-:W-:Y:S01]  /*83f0*/  NOP ;  /* 0x0000000000007918 */ /* 0x000fe20000000000 */
[--C-:B------:R-:W-:Y:S01]  /*8400*/  HADD2.F32 R50, -RZ, R51.reuse.H0_H0 ;  /* 0x20000033ff327230 */ /* 0x100fe20000004100 */
[----:B------:R-:W-:Y:S01]  /*8410*/  R2UR UR5, R113 ;  /* 0x00000000710572ca */ /* 0x000fe200000e0000 */
[----:B------:R-:W-:Y:S01]  /*8420*/  HADD2.F32 R51, -RZ, R51.H1_H1 ;  /* 0x30000033ff337230 */ /* 0x000fe20000004100 */
[----:B------:R-:W-:Y:S01]  /*8430*/  F2FP.F16.E5M2.UNPACK_B R59, R83 ;  /* 0x00000053ff3b723e */ /* 0x000fe200020004ff */
[--C-:B------:R-:W-:Y:S01]  /*8440*/  HADD2.F32 R54, -RZ, R55.reuse.H0_H0 ;  /* 0x20000037ff367230 */ /* 0x100fe20000004100 */
[----:B------:R-:W-:Y:S01]  /*8450*/  F2FP.F16.E5M2.UNPACK_B R63, R84 ;  /* 0x00000054ff3f723e */ /* 0x000fe200020004ff */
[----:B------:R-:W-:Y:S01]  /*8460*/  HADD2.F32 R55, -RZ, R55.H1_H1 ;  /* 0x30000037ff377230 */ /* 0x000fe20000004100 */
[----:B------:R-:W-:Y:S01]  /*8470*/  F2FP.F16.E5M2.UNPACK_B R67, R85 ;  /* 0x00000055ff43723e */ /* 0x000fe200020004ff */
[--C-:B------:R-:W-:Y:S01]  /*8480*/  HADD2.F32 R58, -RZ, R59.reuse.H0_H0 ;  /* 0x2000003bff3a7230 */ /* 0x100fe20000004100 */
[----:B------:R-:W-:Y:S01]  /*8490*/  F2FP.F16.E5M2.UNPACK_B R71, R86 ;  /* 0x00000056ff47723e */ /* 0x000fe200020004ff */
[----:B------:R-:W-:Y:S01]  /*84a0*/  HADD2.F32 R59, -RZ, R59.H1_H1 ;  /* 0x3000003bff3b7230 */ /* 0x000fe20000004100 */
[----:B------:R-:W-:Y:S01]  /*84b0*/  F2FP.F16.E5M2.UNPACK_B R74, R87 ;  /* 0x00000057ff4a723e */ /* 0x000fe200020004ff */
[--C-:B------:R-:W-:Y:S01]  /*84c0*/  HADD2.F32 R62, -RZ, R63.reuse.H0_H0 ;  /* 0x2000003fff3e7230 */ /* 0x100fe20000004100 */
[----:B------:R-:W-:Y:S01]  /*84d0*/  F2FP.F16.E5M2.UNPACK_B R83, R83.H1 ;  /* 0x00000053ff53723e */ /* 0x000fe200030004ff */
[----:B------:R-:W-:Y:S01]  /*84e0*/  UIADD3 UR5, UPT, UPT, UR5, 0xc0, URZ ;  /* 0x000000c005057890 */ /* 0x000fe2000fffe0ff */
[----:B------:R-:W-:Y:S01]  /*84f0*/  HADD2.F32 R63, -RZ, R63.H1_H1 ;  /* 0x3000003fff3f7230 */ /* 0x000fe20000004100 */
[----:B------:R-:W-:Y:S01]  /*8500*/  F2FP.F16.E5M2.UNPACK_B R84, R84.H1 ;  /* 0x00000054ff54723e */ /* 0x000fe200030004ff */
[--C-:B------:R-:W-:Y:S01]  /*8510*/  HADD2.F32 R66, -RZ, R67.reuse.H0_H0 ;  /* 0x20000043ff427230 */ /* 0x100fe20000004100 */
[----:B------:R-:W-:Y:S01]  /*8520*/  UPRMT UR5, UR37, 0x654, UR5 ;  /* 0x0000065425057896 */ /* 0x000fe20008000005 */
[----:B------:R-:W-:Y:S01]  /*8530*/  HADD2.F32 R67, -RZ, R67.H1_H1 ;  /* 0x30000043ff437230 */ /* 0x000fe20000004100 */
[----:B------:R-:W-:Y:S01]  /*8540*/  F2FP.F16.E5M2.UNPACK_B R85, R85.H1 ;  /* 0x00000055ff55723e */ /* 0x000fe200030004ff */
[--C-:B------:R-:W-:Y:S02]  /*8550*/  HADD2.F32 R70, -RZ, R71.reuse.H0_H0 ;  /* 0x20000047ff467230 */ /* 0x100fe40000004100 */
[C---:B-1----:R-:W-:Y:S01]  /*8560*/  FMUL R4, R47.reuse, R4 ;  /* 0x000000042f047220 */ /* 0x042fe20000400000 */
[C---:B------:R-:W-:Y:S01]  /*8570*/  FMUL R5, R47.reuse, R5 ;  /* 0x000000052f057220 */ /* 0x040fe20000400000 */
[C---:B------:R-:W-:Y:S01]  /*8580*/  FMUL R8, R47.reuse, R8 ;  /* 0x000000082f087220 */ /* 0x040fe20000400000 */
[----:B------:R-:W-:Y:S01]  /*8590*/  FMUL R9, R47, R9 ;  /* 0x000000092f097220 */ /* 0x000fe20000400000 */
[C---:B------:R-:W-:Y:S01]  /*85a0*/  FFMA R4, R49.reuse, R0, R4 ;  /* 0x0000000031047223 */ /* 0x040fe20000000004 */
[----:B------:R-:W-:Y:S01]  /*85b0*/  SYNCS.ARRIVE.TRANS64.RED.A1T0 RZ, [UR5], RZ ;  /* 0x000000ffffff79a7 */ /* 0x000fe20008100405 */
        /* <DEDUP_REMOVED lines=8> */
[----:B------:R-:W-:Y:S02]  /*8640*/  HADD2.F32 R71, -RZ, R71.H1_H1 ;  /* 0x30000047ff477230 */ /* 0x000fe40000004100 */
[C---:B------:R-:W-:Y:S01]  /*8650*/  FMUL R25, R47.reuse, R30 ;  /* 0x0000001e2f197220 */ /* 0x040fe20000400000 */
[C---:B------:R-:W-:Y:S01]  /*8660*/  FMUL R30, R47.reuse, R35 ;  /* 0x000000232f1e7220 */ /* 0x040fe20000400000 */
[----:B------:R-:W-:Y:S02]  /*8670*/  HADD2.F32 R48, -RZ, R80.H1_H1 ;  /* 0x30000050ff307230 */ /* 0x000fe40000004100 */
[C---:B------:R-:W-:Y:S01]  /*8680*/  FMUL R6, R47.reuse, R6 ;  /* 0x000000062f067220 */ /* 0x040fe20000400000 */
[C---:B------:R-:W-:Y:S01]  /*8690*/  FMUL R7, R47.reuse, R7 ;  /* 0x000000072f077220 */ /* 0x040fe20000400000 */
[--C-:B------:R-:W-:Y:S02]  /*86a0*/  HADD2.F32 R52, -RZ, R81.reuse.H0_H0 ;  /* 0x20000051ff347230 */ /* 0x100fe40000004100 */
[----:B------:R-:W-:Y:S01]  /*86b0*/  FMUL R10, R47, R10 ;  /* 0x0000000a2f0a7220 */ /* 0x000fe20000400000 */
[C---:B------:R-:W-:Y:S01]  /*86c0*/  FFMA R6, R49.reuse, R3, R6 ;  /* 0x0000000331067223 */ /* 0x040fe20000000006 */
[----:B------:R-:W-:Y:S02]  /*86d0*/  HADD2.F32 R53, -RZ, R81.H1_H1 ;  /* 0x30000051ff357230 */ /* 0x000fe40000004100 */
[C---:B------:R-:W-:Y:S01]  /*86e0*/  FFMA R7, R49.reuse, R48, R7 ;  /* 0x0000003031077223 */ /* 0x040fe20000000007 */
[C---:B------:R-:W-:Y:S01]  /*86f0*/  FFMA R8, R49.reuse, R50, R8 ;  /* 0x0000003231087223 */ /* 0x040fe20000000008 */
[C---:B------:R-:W-:Y:S01]  /*8700*/  FFMA R9, R49.reuse, R51, R9 ;  /* 0x0000003331097223 */ /* 0x040fe20000000009 */
[----:B------:R-:W-:Y:S01]  /*8710*/  FFMA R10, R49, R52, R10 ;  /* 0x00000034310a7223 */ /* 0x000fe2000000000a */
[--C-:B------:R-:W-:Y:S01]  /*8720*/  HADD2.F32 R48, -RZ, R74.reuse.H0_H0 ;  /* 0x2000004aff307230 */ /* 0x100fe20000004100 */
[----:B------:R-:W-:Y:S01]  /*8730*/  F2FP.SATFINITE.E5M2.F32.PACK_AB_MERGE_C R77, R7, R6, RZ ;  /* 0x00000006074d723e */ /* 0x000fe200048060ff */
[C---:B------:R-:W-:Y:S01]  /*8740*/  FMUL R7, R47.reuse, R24 ;  /* 0x000000182f077220 */ /* 0x040fe20000400000 */
[C---:B------:R-:W-:Y:S01]  /*8750*/  FMUL R24, R47.reuse, R29 ;  /* 0x0000001d2f187220 */ /* 0x040fe20000400000 */
[C---:B------:R-:W-:Y:S01]  /*8760*/  FMUL R29, R47.reuse, R34 ;  /* 0x000000222f1d7220 */ /* 0x040fe20000400000 */
[----:B------:R-:W-:Y:S02]  /*8770*/  HADD2.F32 R74, -RZ, R74.H1_H1 ;  /* 0x3000004aff4a7230 */ /* 0x000fe40000004100 */
[C---:B------:R-:W-:Y:S01]  /*8780*/  FMUL R11, R47.reuse, R11 ;  /* 0x0000000b2f0b7220 */ /* 0x040fe20000400000 */
[--C-:B------:R-:W-:Y:S02]  /*8790*/  HADD2.F32 R56, -RZ, R82.reuse.H0_H0 ;  /* 0x20000052ff387230 */ /* 0x100fe40000004100 */
[----:B------:R-:W-:Y:S01]  /*87a0*/  FMUL R14, R47, R14 ;  /* 0x0000000e2f0e7220 */ /* 0x000fe20000400000 */
[----:B------:R-:W-:Y:S02]  /*87b0*/  HADD2.F32 R57, -RZ, R82.H1_H1 ;  /* 0x30000052ff397230 */ /* 0x000fe40000004100 */
[C---:B------:R-:W-:Y:S01]  /*87c0*/  FFMA R11, R49.reuse, R53, R11 ;  /* 0x00000035310b7223 */ /* 0x040fe2000000000b */
[----:B------:R-:W-:Y:S01]  /*87d0*/  F2FP.F16.E5M2.UNPACK_B R86, R86.H1 ;  /* 0x00000056ff56723e */ /* 0x000fe200030004ff */
[C---:B------:R-:W-:Y:S01]  /*87e0*/  FFMA R12, R49.reuse, R54, R12 ;  /* 0x00000036310c7223 */ /* 0x040fe2000000000c */
[C---:B------:R-:W-:Y:S01]  /*87f0*/  FFMA R13, R49.reuse, R55, R13 ;  /* 0x00000037310d7223 */ /* 0x040fe2000000000d */
[----:B------:R-:W-:Y:S01]  /*8800*/  F2FP.F16.E5M2.UNPACK_B R87, R87.H1 ;  /* 0x00000057ff57723e */ /* 0x000fe200030004ff */
[----:B------:R-:W-:Y:S01]  /*8810*/  FFMA R14, R49, R56, R14 ;  /* 0x00000038310e7223 */ /* 0x000fe2000000000e */
[----:B------:R-:W-:Y:S01]  /*8820*/  F2FP.SATFINITE.E5M2.F32.PACK_AB_MERGE_C R10, R11, R10, RZ ;  /* 0x0000000a0b0a723e */ /* 0x000fe200048060ff */
[C---:B------:R-:W-:Y:S01]  /*8830*/  FMUL R15, R47.reuse, R15 ;  /* 0x0000000f2f0f7220 */ /* 0x040fe20000400000 */
[--C-:B------:R-:W-:Y:S02]  /*8840*/  HADD2.F32 R60, -RZ, R83.reuse.H0_H0 ;  /* 0x20000053ff3c7230 */ /* 0x100fe40000004100 */
[----:B------:R-:W-:Y:S01]  /*8850*/  FMUL R18, R47, R18 ;  /* 0x000000122f127220 */ /* 0x000fe20000400000 */
[----:B------:R-:W-:Y:S02]  /*8860*/  HADD2.F32 R61, -RZ, R83.H1_H1 ;  /* 0x30000053ff3d7230 */ /* 0x000fe40000004100 */
[----:B------:R-:W-:Y:S01]  /*8870*/  FFMA R15, R49, R57, R15 ;  /* 0x00000039310f7223 */ /* 0x000fe2000000000f */
[----:B------:R-:W-:Y:S01]  /*8880*/  IADD3 R45, PT, PT, R45, 0x1, RZ ;  /* 0x000000012d2d7810 */ /* 0x000fe20007ffe0ff */
[C---:B------:R-:W-:Y:S01]  /*8890*/  FFMA R16, R49.reuse, R58, R16 ;  /* 0x0000003a31107223 */ /* 0x040fe20000000010 */
        /* <DEDUP_REMOVED lines=8> */
[C---:B------:R-:W-:Y:S01]  /*8920*/  FFMA R0, R49.reuse, R62, R0 ;  /* 0x0000003e31007223 */ /* 0x040fe20000000000 */
[C---:B------:R-:W-:Y:S01]  /*8930*/  FFMA R2, R49.reuse, R63, R2 ;  /* 0x0000003f31027223 */ /* 0x040fe20000000002 */
[--C-:B------:R-:W-:Y:S02]  /*8940*/  HADD2.F32 R68, -RZ, R85.reuse.H0_H0 ;  /* 0x20000055ff447230 */ /* 0x100fe40000004100 */
[----:B------:R-:W-:Y:S01]  /*8950*/  FFMA R3, R49, R64, R3 ;  /* 0x0000004031037223 */ /* 0x000fe20000000003 */
[----:B------:R-:W-:Y:S02]  /*8960*/  HADD2.F32 R69, -RZ, R85.H1_H1 ;  /* 0x30000055ff457230 */ /* 0x000fe40000004100 */
[C---:B------:R-:W-:Y:S01]  /*8970*/  FMUL R21, R47.reuse, R26 ;  /* 0x0000001a2f157220 */ /* 0x040fe20000400000 */
[----:B------:R-:W-:Y:S01]  /*8980*/  FMUL R22, R47, R27 ;  /* 0x0000001b2f167220 */ /* 0x000fe20000400000 */
[C---:B------:R-:W-:Y:S01]  /*8990*/  FFMA R6, R49.reuse, R65, R6 ;  /* 0x0000004131067223 */ /* 0x040fe20000000006 */
[----:B------:R-:W-:Y:S01]  /*89a0*/  FFMA R7, R49, R66, R7 ;  /* 0x0000004231077223 */ /* 0x000fe20000000007 */
[----:B------:R-:W-:Y:S01]  /*89b0*/  FMUL R23, R47, R28 ;  /* 0x0000001c2f177220 */ /* 0x000fe20000400000 */
[C---:B------:R-:W-:Y:S01]  /*89c0*/  FFMA R20, R49.reuse, R67, R20 ;  /* 0x0000004331147223 */ /* 0x040fe20000000014 */
[--C-:B------:R-:W-:Y:S02]  /*89d0*/  HADD2.F32 R72, -RZ, R86.reuse.H0_H0 ;  /* 0x20000056ff487230 */ /* 0x100fe40000004100 */
[C---:B------:R-:W-:Y:S01]  /*89e0*/  FFMA R21, R49.reuse, R68, R21 ;  /* 0x0000004431157223 */ /* 0x040fe20000000015 */
[----:B------:R-:W-:Y:S02]  /*89f0*/  HADD2.F32 R73, -RZ, R86.H1_H1 ;  /* 0x30000056ff497230 */ /* 0x000fe40000004100 */
[----:B------:R-:W-:Y:S01]  /*8a00*/  FFMA R22, R49, R69, R22 ;  /* 0x0000004531167223 */ /* 0x000fe20000000016 */
[C---:B------:R-:W-:Y:S01]  /*8a10*/  FMUL R26, R47.reuse, R31 ;  /* 0x0000001f2f1a7220 */ /* 0x040fe20000400000 */
[----:B------:R-:W-:Y:S01]  /*8a20*/  FMUL R27, R47, R32 ;  /* 0x000000202f1b7220 */ /* 0x000fe20000400000 */
[----:B------:R-:W-:Y:S01]  /*8a30*/  FFMA R23, R49, R70, R23 ;  /* 0x0000004631177223 */ /* 0x000fe20000000017 */
[----:B------:R-:W-:Y:S01]  /*8a40*/  FMUL R28, R47, R33 ;  /* 0x000000212f1c7220 */ /* 0x000fe20000400000 */
[C---:B------:R-:W-:Y:S01]  /*8a50*/  FFMA R24, R49.reuse, R71, R24 ;  /* 0x0000004731187223 */ /* 0x040fe20000000018 */
[--C-:B------:R-:W-:Y:S02]  /*8a60*/  HADD2.F32 R75, -RZ, R87.reuse.H0_H0 ;  /* 0x20000057ff4b7230 */ /* 0x100fe40000004100 */
[C---:B------:R-:W-:Y:S01]  /*8a70*/  FFMA R25, R49.reuse, R72, R25 ;  /* 0x0000004831197223 */ /* 0x040fe20000000019 */
[----:B------:R-:W-:Y:S02]  /*8a80*/  HADD2.F32 R76, -RZ, R87.H1_H1 ;  /* 0x30000057ff4c7230 */ /* 0x000fe40000004100 */
[----:B------:R-:W-:Y:S01]  /*8a90*/  FFMA R26, R49, R73, R26 ;  /* 0x00000049311a7223 */ /* 0x000fe2000000001a */
[----:B------:R-:W-:Y:S01]  /*8aa0*/  F2FP.SATFINITE.E5M2.F32.PACK_AB_MERGE_C R14, R15, R14, RZ ;  /* 0x0000000e0f0e723e */ /* 0x000fe200048060ff */
[----:B------:R-:W-:Y:S01]  /*8ab0*/  FFMA R27, R49, R48, R27 ;  /* 0x00000030311b7223 */ /* 0x000fe2000000001b */
[----:B------:R-:W-:Y:S01]  /*8ac0*/  F2FP.SATFINITE.E5M2.F32.PACK_AB_MERGE_C R18, R19, R18, RZ ;  /* 0x000000121312723e */ /* 0x000fe200048060ff */
[C---:B------:R-:W-:Y:S01]  /*8ad0*/  FFMA R28, R49.reuse, R74, R28 ;  /* 0x0000004a311c7223 */ /* 0x040fe2000000001c */
[C---:B------:R-:W-:Y:S01]  /*8ae0*/  FFMA R29, R49.reuse, R75, R29 ;  /* 0x0000004b311d7223 */ /* 0x040fe2000000001d */
[----:B------:R-:W-:Y:S01]  /*8af0*/  FFMA R30, R49, R76, R30 ;  /* 0x0000004c311e7223 */ /* 0x000fe2000000001e */
[----:B------:R-:W-:Y:S02]  /*8b00*/  F2FP.SATFINITE.E5M2.F32.PACK_AB_MERGE_C R32, R5, R4, R77 ;  /* 0x000000040520723e */ /* 0x000fe4000480604d */
[----:B------:R-:W-:Y:S02]  /*8b10*/  F2FP.SATFINITE.E5M2.F32.PACK_AB_MERGE_C R33, R9, R8, R10 ;  /* 0x000000080921723e */ /* 0x000fe4000480600a */
        /* <DEDUP_REMOVED lines=10> */
[----:B------:R-:W-:Y:S05]  /*8bc0*/  F2FP.SATFINITE.E5M2.F32.PACK_AB_MERGE_C R7, R28, R27, R29 ;  /* 0x0000001b1c07723e */ /* 0x000fea000480601d */
        /* <DEDUP_REMOVED lines=18> */
.L_x_122:
[----:B------:R-:W-:Y:S05]  /*8cf0*/  BSYNC.RECONVERGENT B0 ;  /* 0x0000000000007941 */ /* 0x000fea0003800200 */
.L_x_121:
[----:B------:R-:W-:Y:S01]  /*8d00*/  BAR.SYNC.DEFER_BLOCKING 0x1, 0x80 ;  /* 0x0042000000007b1d */ /* 0x000fe20000010000 */
[----:B------:R-:W-:Y:S01]  /*8d10*/  ISETP.NE.AND P2, PT, R111, RZ, PT ;  /* 0x000000ff6f00720c */ /* 0x000fe20003f45270 */
[----:B------:R-:W-:Y:S01]  /*8d20*/  IMAD.IADD R14, R43, 0x1, R94 ;  /* 0x000000012b0e7824 */ /* 0x000fe200078e025e */
[----:B------:R-:W-:Y:S01]  /*8d30*/  ISETP.NE.AND P0, PT, R112, 0x2, PT ;  /* 0x000000027000780c */ /* 0x000fe20003f05270 */
[----:B------:R-:W-:Y:S01]  /*8d40*/  IMAD.IADD R15, R44, 0x1, R95 ;  /* 0x000000012c0f7824 */ /* 0x000fe200078e025f */
[----:B------:R-:W-:Y:S02]  /*8d50*/  ISETP.NE.AND P1, PT, R45, 0x4, PT ;  /* 0x000000042d00780c */ /* 0x000fe40003f25270 */
[----:B------:R-:W-:Y:S02]  /*8d60*/  SEL R2, RZ, 0x1, P0 ;  /* 0x00000001ff027807 */ /* 0x000fe40000000000 */
[----:B------:R-:W-:Y:S02]  /*8d70*/  SEL R0, RZ, 0x1, P1 ;  /* 0x00000001ff007807 */ /* 0x000fe40000800000 */
[----:B------:R-:W-:Y:S02]  /*8d80*/  LOP3.LUT R106, R106, R2, RZ, 0x3c, !PT ;  /* 0x000000026a6a7212 */ /* 0x000fe400078e3cff */
[----:B------:R-:W-:Y:S02]  /*8d90*/  LOP3.LUT R107, R107, R0, RZ, 0x3c, !PT ;  /* 0x000000006b6b7212 */ /* 0x000fe400078e3cff */
[----:B------:R-:W-:Y:S02]  /*8da0*/  @P2 R2UR UR36, R103 ;  /* 0x00000000672422ca */ /* 0x000fe400000e0000 */
[----:B------:R-:W-:Y:S02]  /*8db0*/  SEL R112, R112, RZ, P0 ;  /* 0x000000ff70707207 */ /* 0x000fe40000000000 */
[----:B------:R-:W-:Y:S01]  /*8dc0*/  SEL R45, R45, RZ, P1 ;  /* 0x000000ff2d2d7207 */ /* 0x000fe20000800000 */
[----:B------:R-:W-:Y:S10]  /*8dd0*/  @P2 BRA `(.L_x_123) ;  /* 0xffffffbc00382947 */ /* 0x000ff4000383ffff */
[----:B------:R-:W-:Y:S05]  /*8de0*/  EXIT ;  /* 0x000000000000794d */ /* 0x000fea0003800000 */
.L_x_19:
[----:B--2---:R2:W1:Y:S02]  /*8df0*/  SYNCS.PHASECHK.TRANS64.TRYWAIT P0, [R2+URZ+0xf0], R3 ;  /* 0x0000f003020075a7 */ /* 0x00446400080011ff */
[----:B-1----:R-:W-:Y:S05]  /*8e00*/  @!P0 NANOSLEEP.SYNCS 0x989680 ;  /* 0x009896800000895d */ /* 0x002fea0003900000 */
[----:B------:R-:W1:Y:S02]  /*8e10*/  @!P0 SYNCS.PHASECHK.TRANS64 P0, [R2+URZ+0xf0], R3 ;  /* 0x0000f003020085a7 */ /* 0x000e6400080010ff */
[----:B-1----:R-:W-:Y:S05]  /*8e20*/  @!P0 BRA `(.L_x_19) ;  /* 0xfffffffc00f08947 */ /* 0x002fea000383ffff */
[----:B------:R-:W-:Y:S05]  /*8e30*/  BRA `(.L_x_124) ;  /* 0xffffff8400e07947 */ /* 0x000fea000383ffff */
.L_x_22:
[----:B-1----:R-:W-:-:S07]  /*8e40*/  MOV R2, UR33 ;  /* 0x0000002100027c02 */ /* 0x002fce0008000f00 */
.L_x_125:
[----:B-1----:R1:W2:Y:S02]  /*8e50*/  SYNCS.PHASECHK.TRANS64.TRYWAIT P0, [R2+URZ+0x18], R4 ;  /* 0x00001804020075a7 */ /* 0x0022a400080011ff */
[----:B--2---:R-:W-:Y:S05]  /*8e60*/  @!P0 NANOSLEEP.SYNCS 0x989680 ;  /* 0x009896800000895d */ /* 0x004fea0003900000 */
[----:B------:R-:W2:Y:S02]  /*8e70*/  @!P0 SYNCS.PHASECHK.TRANS64 P0, [R2+URZ+0x18], R4 ;  /* 0x00001804020085a7 */ /* 0x000ea400080010ff */
[----:B--2---:R-:W-:Y:S05]  /*8e80*/  @!P0 BRA `(.L_x_125) ;  /* 0xfffffffc00f08947 */ /* 0x004fea000383ffff */
[----:B------:R-:W-:Y:S05]  /*8e90*/  BRA `(.L_x_21) ;  /* 0xffffff8800307947 */ /* 0x000fea000383ffff */
.L_x_28:
[----:B-1----:R-:W-:-:S07]  /*8ea0*/  MOV R2, UR17 ;  /* 0x0000001100027c02 */ /* 0x002fce0008000f00 */
.L_x_126:
[----:B-1----:R1:W2:Y:S02]  /*8eb0*/  SYNCS.PHASECHK.TRANS64.TRYWAIT P0, [R2+URZ+0x18], R4 ;  /* 0x00001804020075a7 */ /* 0x0022a400080011ff */
[----:B--2---:R-:W-:Y:S05]  /*8ec0*/  @!P0 NANOSLEEP.SYNCS 0x989680 ;  /* 0x009896800000895d */ /* 0x004fea0003900000 */
[----:B------:R-:W2:Y:S02]  /*8ed0*/  @!P0 SYNCS.PHASECHK.TRANS64 P0, [R2+URZ+0x18], R4 ;  /* 0x00001804020085a7 */ /* 0x000ea400080010ff */
[----:B--2---:R-:W-:Y:S05]  /*8ee0*/  @!P0 BRA `(.L_x_126) ;  /* 0xfffffffc00f08947 */ /* 0x004fea000383ffff */
[----:B------:R-:W-:Y:S05]  /*8ef0*/  BRA `(.L_x_27) ;  /* 0xffffff8800d87947 */ /* 0x000fea000383ffff */
.L_x_32:
[----:B-1----:R1:W2:Y:S02]  /*8f00*/  SYNCS.PHASECHK.TRANS64.TRYWAIT P0, [R2+URZ+0x80], R3 ;  /* 0x00008003020075a7 */ /* 0x0022a400080011ff */
[----:B--2---:R-:W-:Y:S05]  /*8f10*/  @!P0 NANOSLEEP.SYNCS 0x989680 ;  /* 0x009896800000895d */ /* 0x004fea0003900000 */
[----:B------:R-:W2:Y:S02]  /*8f20*/  @!P0 SYNCS.PHASECHK.TRANS64 P0, [R2+URZ+0x80], R3 ;  /* 0x00008003020085a7 */ /* 0x000ea400080010ff */
[----:B--2---:R-:W-:Y:S05]  /*8f30*/  @!P0 BRA `(.L_x_32) ;  /* 0xfffffffc00f08947 */ /* 0x004fea000383ffff */
[----:B------:R-:W-:Y:S05]  /*8f40*/  BRA `(.L_x_127) ;  /* 0xffffff8c00687947 */ /* 0x000fea000383ffff */
.L_x_36:
[----:B----4-:R-:W-:-:S07]  /*8f50*/  MOV R0, UR5 ;  /* 0x0000000500007c02 */ /* 0x010fce0008000f00 */
.L_x_128:
[----:B-1----:R1:W2:Y:S02]  /*8f60*/  SYNCS.PHASECHK.TRANS64.TRYWAIT P0, [R0+URZ], R2 ;  /* 0x00000002000075a7 */ /* 0x0022a400080011ff */
[----:B--2---:R-:W-:Y:S05]  /*8f70*/  @!P0 NANOSLEEP.SYNCS 0x989680 ;  /* 0x009896800000895d */ /* 0x004fea0003900000 */
[----:B------:R-:W2:Y:S02]  /*8f80*/  @!P0 SYNCS.PHASECHK.TRANS64 P0, [R0+URZ], R2 ;  /* 0x00000002000085a7 */ /* 0x000ea400080010ff */
[----:B--2---:R-:W-:Y:S05]  /*8f90*/  @!P0 BRA `(.L_x_128) ;  /* 0xfffffffc00f08947 */ /* 0x004fea000383ffff */
[----:B------:R-:W-:Y:S05]  /*8fa0*/  BRA `(.L_x_129) ;  /* 0xffffff9000d87947 */ /* 0x000fea000383ffff */
.L_x_37:
[----:B----4-:R-:W-:-:S07]  /*8fb0*/  MOV R0, UR5 ;  /* 0x0000000500007c02 */ /* 0x010fce0008000f00 */
.L_x_130:
[----:B-1----:R1:W2:Y:S02]  /*8fc0*/  SYNCS.PHASECHK.TRANS64.TRYWAIT P0, [R0+URZ], R2 ;  /* 0x00000002000075a7 */ /* 0x0022a400080011ff */
[----:B--2---:R-:W-:Y:S05]  /*8fd0*/  @!P0 NANOSLEEP.SYNCS 0x989680 ;  /* 0x009896800000895d */ /* 0x004fea0003900000 */
[----:B------:R-:W2:Y:S02]  /*8fe0*/  @!P0 SYNCS.PHASECHK.TRANS64 P0, [R0+URZ], R2 ;  /* 0x00000002000085a7 */ /* 0x000ea400080010ff */
[----:B--2---:R-:W-:Y:S05]  /*8ff0*/  @!P0 BRA `(.L_x_130) ;  /* 0xfffffffc00f08947 */ /* 0x004fea000383ffff */
[----:B------:R-:W-:Y:S05]  /*9000*/  BRA `(.L_x_131) ;  /* 0xffffff9000e47947 */ /* 0x000fea000383ffff */
.L_x_40:
[----:B-1----:R1:W2:Y:S02]  /*9010*/  SYNCS.PHASECHK.TRANS64.TRYWAIT P0, [R0+URZ+0xe0], R4 ;  /* 0x0000e004000075a7 */ /* 0x0022a400080011ff */
[----:B--2---:R-:W-:Y:S05]  /*9020*/  @!P0 NANOSLEEP.SYNCS 0x989680 ;  /* 0x009896800000895d */ /* 0x004fea0003900000 */
[----:B------:R-:W2:Y:S02]  /*9030*/  @!P0 SYNCS.PHASECHK.TRANS64 P0, [R0+URZ+0xe0], R4 ;  /* 0x0000e004000085a7 */ /* 0x000ea400080010ff */
[----:B--2---:R-:W-:Y:S05]  /*9040*/  @!P0 BRA `(.L_x_40) ;  /* 0xfffffffc00f08947 */ /* 0x004fea000383ffff */
[----:B------:R-:W-:Y:S05]  /*9050*/  BRA `(.L_x_132) ;  /* 0xffffff9400407947 */ /* 0x000fea000383ffff */
.L_x_41:
[----:B------:R-:W-:-:S07]  /*9060*/  MOV R0, UR5 ;  /* 0x0000000500007c02 */ /* 0x000fce0008000f00 */
.L_x_133:
[----:B-1----:R1:W2:Y:S02]  /*9070*/  SYNCS.PHASECHK.TRANS64.TRYWAIT P0, [R0+URZ+0x90], R5 ;  /* 0x00009005000075a7 */ /* 0x0022a400080011ff */
[----:B--2---:R-:W-:Y:S05]  /*9080*/  @!P0 NANOSLEEP.SYNCS 0x989680 ;  /* 0x009896800000895d */ /* 0x004fea0003900000 */
[----:B------:R-:W2:Y:S02]  /*9090*/  @!P0 SYNCS.PHASECHK.TRANS64 P0, [R0+URZ+0x90], R5 ;  /* 0x00009005000085a7 */ /* 0x000ea400080010ff */
[----:B--2---:R-:W-:Y:S05]  /*90a0*/  @!P0 BRA `(.L_x_133) ;  /* 0xfffffffc00f08947 */ /* 0x004fea000383ffff */
[----:B------:R-:W-:Y:S05]  /*90b0*/  BRA `(.L_x_134) ;  /* 0xffffff9400507947 */ /* 0x000fea000383ffff */
.L_x_42:
[----:B-1----:R1:W2:Y:S02]  /*90c0*/  SYNCS.PHASECHK.TRANS64.TRYWAIT P1, [R0+URZ+0x80], R4 ;  /* 0x00008004000075a7 */ /* 0x0022a400080211ff */
[----:B--2---:R-:W-:Y:S05]  /*90d0*/  @!P1 NANOSLEEP.SYNCS 0x989680 ;  /* 0x009896800000995d */ /* 0x004fea0003900000 */
[----:B------:R-:W2:Y:S02]  /*90e0*/  @!P1 SYNCS.PHASECHK.TRANS64 P1, [R0+URZ+0x80], R4 ;  /* 0x00008004000095a7 */ /* 0x000ea400080210ff */
[----:B--2---:R-:W-:Y:S05]  /*90f0*/  @!P1 BRA `(.L_x_42) ;  /* 0xfffffffc00f09947 */ /* 0x004fea000383ffff */
[----:B------:R-:W-:Y:S05]  /*9100*/  BRA `(.L_x_135) ;  /* 0xffffff9400807947 */ /* 0x000fea000383ffff */
.L_x_45:
[----:B------:R-:W-:-:S07]  /*9110*/  MOV R0, UR5 ;  /* 0x0000000500007c02 */ /* 0x000fce0008000f00 */
.L_x_136:
[----:B-1----:R1:W2:Y:S02]  /*9120*/  SYNCS.PHASECHK.TRANS64.TRYWAIT P0, [R0+URZ+0x90], R2 ;  /* 0x00009002000075a7 */ /* 0x0022a400080011ff */
[----:B--2---:R-:W-:Y:S05]  /*9130*/  @!P0 NANOSLEEP.SYNCS 0x989680 ;  /* 0x009896800000895d */ /* 0x004fea0003900000 */
[----:B------:R-:W2:Y:S02]  /*9140*/  @!P0 SYNCS.PHASECHK.TRANS64 P0, [R0+URZ+0x90], R2 ;  /* 0x00009002000085a7 */ /* 0x000ea400080010ff */
[----:B--2---:R-:W-:Y:S05]  /*9150*/  @!P0 BRA `(.L_x_136) ;  /* 0xfffffffc00f08947 */ /* 0x004fea000383ffff */
[----:B------:R-:W-:Y:S05]  /*9160*/  BRA `(.L_x_44) ;  /* 0xffffff9400d47947 */ /* 0x000fea000383ffff */
.L_x_52:
[----:B-1----:R1:W2:Y:S02]  /*9170*/  SYNCS.PHASECHK.TRANS64.TRYWAIT P1, [R0+URZ+0x80], R2 ;  /* 0x00008002000075a7 */ /* 0x0022a400080211ff */
[----:B--2---:R-:W-:Y:S05]  /*9180*/  @!P1 NANOSLEEP.SYNCS 0x989680 ;  /* 0x009896800000995d */ /* 0x004fea0003900000 */
[----:B------:R-:W2:Y:S02]  /*9190*/  @!P1 SYNCS.PHASECHK.TRANS64 P1, [R0+URZ+0x80], R2 ;  /* 0x00008002000095a7 */ /* 0x000ea400080210ff */
[----:B--2---:R-:W-:Y:S05]  /*91a0*/  @!P1 BRA `(.L_x_52) ;  /* 0xfffffffc00f09947 */ /* 0x004fea000383ffff */
[----:B------:R-:W-:Y:S05]  /*91b0*/  BRA `(.L_x_137) ;  /* 0xffffff9c002c7947 */ /* 0x000fea000383ffff */
.L_x_53:
[----:B------:R-:W-:-:S07]  /*91c0*/  MOV R2, UR9 ;  /* 0x0000000900027c02 */ /* 0x000fce0008000f00 */
.L_x_138:
[----:B-1----:R1:W2:Y:S02]  /*91d0*/  SYNCS.PHASECHK.TRANS64.TRYWAIT P0, [R2+URZ+0xc0], R0 ;  /* 0x0000c000020075a7 */ /* 0x0022a400080011ff */
[----:B--2---:R-:W-:Y:S05]  /*91e0*/  @!P0 NANOSLEEP.SYNCS 0x989680 ;  /* 0x009896800000895d */ /* 0x004fea0003900000 */
[----:B------:R-:W2:Y:S02]  /*91f0*/  @!P0 SYNCS.PHASECHK.TRANS64 P0, [R2+URZ+0xc0], R0 ;  /* 0x0000c000020085a7 */ /* 0x000ea400080010ff */
[----:B--2---:R-:W-:Y:S05]  /*9200*/  @!P0 BRA `(.L_x_138) ;  /* 0xfffffffc00f08947 */ /* 0x004fea000383ffff */
[----:B------:R-:W-:Y:S05]  /*9210*/  BRA `(.L_x_139) ;  /* 0xffffff9c00607947 */ /* 0x000fea000383ffff */
.L_x_56:
[----:B------:R-:W-:Y:S07]  /*9220*/  MOV R0, UR7 ;  /* 0x0000000700007c02 */ /* 0x000fee0008000f00 */
.L_x_140:
[----:B-1----:R1:W2:Y:S02]  /*9230*/  SYNCS.PHASECHK.TRANS64.TRYWAIT P0, [R0+URZ], R2 ;  /* 0x00000002000075a7 */ /* 0x0022a400080011ff */
[----:B--2---:R-:W-:Y:S05]  /*9240*/  @!P0 NANOSLEEP.SYNCS 0x989680 ;  /* 0x009896800000895d */ /* 0x004fea0003900000 */
[----:B------:R-:W2:Y:S02]  /*9250*/  @!P0 SYNCS.PHASECHK.TRANS64 P0, [R0+URZ], R2 ;  /* 0x00000002000085a7 */ /* 0x000ea400080010ff */
[----:B--2---:R-:W-:Y:S05]  /*9260*/  @!P0 BRA `(.L_x_140) ;  /* 0xfffffffc00f08947 */ /* 0x004fea000383ffff */
[----:B------:R-:W-:Y:S05]  /*9270*/  BRA `(.L_x_55) ;  /* 0xffffff9c00987947 */ /* 0x000fea000383ffff */
.L_x_59:
[----:B------:R-:W-:-:S07]  /*9280*/  MOV R0, UR5 ;  /* 0x0000000500007c02 */ /* 0x000fce0008000f00 */
.L_x_141:
[----:B--2---:R2:W3:Y:S02]  /*9290*/  SYNCS.PHASECHK.TRANS64.TRYWAIT P0, [R0+URZ], R2 ;  /* 0x00000002000075a7 */ /* 0x0044e400080011ff */
[----:B---3--:R-:W-:Y:S05]  /*92a0*/  @!P0 NANOSLEEP.SYNCS 0x989680 ;  /* 0x009896800000895d */ /* 0x008fea0003900000 */
[----:B------:R-:W3:Y:S02]  /*92b0*/  @!P0 SYNCS.PHASECHK.TRANS64 P0, [R0+URZ], R2 ;  /* 0x00000002000085a7 */ /* 0x000ee400080010ff */
[----:B---3--:R-:W-:Y:S05]  /*92c0*/  @!P0 BRA `(.L_x_141) ;  /* 0xfffffffc00f08947 */ /* 0x008fea000383ffff */
[----:B------:R-:W-:Y:S05]  /*92d0*/  BRA `(.L_x_142) ;  /* 0xffffffa000387947 */ /* 0x000fea000383ffff */
.L_x_60:
[----:B------:R-:W-:-:S07]  /*92e0*/  MOV R0, UR5 ;  /* 0x0000000500007c02 */ /* 0x000fce0008000f00 */
.L_x_143:
[----:B--2---:R2:W3:Y:S02]  /*92f0*/  SYNCS.PHASECHK.TRANS64.TRYWAIT P0, [R0+URZ], R3 ;  /* 0x00000003000075a7 */ /* 0x0044e400080011ff */
[----:B---3--:R-:W-:Y:S05]  /*9300*/  @!P0 NANOSLEEP.SYNCS 0x989680 ;  /* 0x009896800000895d */ /* 0x008fea0003900000 */
[----:B------:R-:W3:Y:S02]  /*9310*/  @!P0 SYNCS.PHASECHK.TRANS64 P0, [R0+URZ], R3 ;  /* 0x00000003000085a7 */ /* 0x000ee400080010ff */
[----:B---3--:R-:W-:Y:S05]  /*9320*/  @!P0 BRA `(.L_x_143) ;  /* 0xfffffffc00f08947 */ /* 0x008fea000383ffff */
[----:B------:R-:W-:Y:S05]  /*9330*/  BRA `(.L_x_144) ;  /* 0xffffffa000447947 */ /* 0x000fea000383ffff */
.L_x_61:
[----:B------:R-:W-:-:S07]  /*9340*/  MOV R0, UR5 ;  /* 0x0000000500007c02 */ /* 0x000fce0008000f00 */
.L_x_145:
[----:B--2---:R2:W3:Y:S02]  /*9350*/  SYNCS.PHASECHK.TRANS64.TRYWAIT P0, [R0+URZ], R3 ;  /* 0x00000003000075a7 */ /* 0x0044e400080011ff */
[----:B---3--:R-:W-:Y:S05]  /*9360*/  @!P0 NANOSLEEP.SYNCS 0x989680 ;  /* 0x009896800000895d */ /* 0x008fea0003900000 */
[----:B------:R-:W3:Y:S02]  /*9370*/  @!P0 SYNCS.PHASECHK.TRANS64 P0, [R0+URZ], R3 ;  /* 0x00000003000085a7 */ /* 0x000ee400080010ff */
[----:B---3--:R-:W-:Y:S05]  /*9380*/  @!P0 BRA `(.L_x_145) ;  /* 0xfffffffc00f08947 */ /* 0x008fea000383ffff */
[----:B------:R-:W-:Y:S05]  /*9390*/  BRA `(.L_x_146) ;  /* 0xffffffa000507947 */ /* 0x000fea000383ffff */
.L_x_62:
[----:B--2---:R-:W-:-:S07]  /*93a0*/  MOV R0, UR7 ;  /* 0x0000000700007c02 */ /* 0x004fce0008000f00 */
.L_x_147:
[----:B--2---:R2:W3:Y:S02]  /*93b0*/  SYNCS.PHASECHK.TRANS64.TRYWAIT P0, [R0+URZ], R2 ;  /* 0x00000002000075a7 */ /* 0x0044e400080011ff */
[----:B---3--:R-:W-:Y:S05]  /*93c0*/  @!P0 NANOSLEEP.SYNCS 0x989680 ;  /* 0x009896800000895d */ /* 0x008fea0003900000 */
[----:B------:R-:W3:Y:S02]  /*93d0*/  @!P0 SYNCS.PHASECHK.TRANS64 P0, [R0+URZ], R2 ;  /* 0x00000002000085a7 */ /* 0x000ee400080010ff */
[----:B---3--:R-:W-:Y:S05]  /*93e0*/  @!P0 BRA `(.L_x_147) ;  /* 0xfffffffc00f08947 */ /* 0x008fea000383ffff */
[----:B------:R-:W-:Y:S05]  /*93f0*/  BRA `(.L_x_148) ;  /* 0xffffffa0005c7947 */ /* 0x000fea000383ffff */
.L_x_67:
[----:B--2---:R2:W3:Y:S02]  /*9400*/  SYNCS.PHASECHK.TRANS64.TRYWAIT P0, [R0+URZ+0x80], R2 ;  /* 0x00008002000075a7 */ /* 0x0044e400080011ff */
[----:B---3--:R-:W-:Y:S05]  /*9410*/  @!P0 NANOSLEEP.SYNCS 0x989680 ;  /* 0x009896800000895d */ /* 0x008fea0003900000 */
[----:B------:R-:W3:Y:S02]  /*9420*/  @!P0 SYNCS.PHASECHK.TRANS64 P0, [R0+URZ+0x80], R2 ;  /* 0x00008002000085a7 */ /* 0x000ee400080010ff */
[----:B---3--:R-:W-:Y:S05]  /*9430*/  @!P0 BRA `(.L_x_67) ;  /* 0xfffffffc00f08947 */ /* 0x008fea000383ffff */
[----:B------:R-:W-:Y:S05]  /*9440*/  BRA `(.L_x_149) ;  /* 0xffffffa400687947 */ /* 0x000fea000383ffff */
.L_x_70:
[----:B------:R-:W-:Y:S07]  /*9450*/  MOV R0, UR7 ;  /* 0x0000000700007c02 */ /* 0x000fee0008000f00 */
.L_x_150:
[----:B--2---:R2:W3:Y:S02]  /*9460*/  SYNCS.PHASECHK.TRANS64.TRYWAIT P0, [R0+URZ+0x78], R2 ;  /* 0x00007802000075a7 */ /* 0x0044e400080011ff */
[----:B---3--:R-:W-:Y:S05]  /*9470*/  @!P0 NANOSLEEP.SYNCS 0x989680 ;  /* 0x009896800000895d */ /* 0x008fea0003900000 */
[----:B------:R-:W3:Y:S02]  /*9480*/  @!P0 SYNCS.PHASECHK.TRANS64 P0, [R0+URZ+0x78], R2 ;  /* 0x00007802000085a7 */ /* 0x000ee400080010ff */
[----:B---3--:R-:W-:Y:S05]  /*9490*/  @!P0 BRA `(.L_x_150) ;  /* 0xfffffffc00f08947 */ /* 0x008fea000383ffff */
[----:B------:R-:W-:Y:S05]  /*94a0*/  BRA `(.L_x_69) ;  /* 0xffffffa800487947 */ /* 0x000fea000383ffff */
.L_x_73:
[----:B------:R-:W-:Y:S07]  /*94b0*/  MOV R0, UR7 ;  /* 0x0000000700007c02 */ /* 0x000fee0008000f00 */
.L_x_151:
[----:B-1----:R1:W2:Y:S02]  /*94c0*/  SYNCS.PHASECHK.TRANS64.TRYWAIT P0, [R0+URZ+0x50], R14 ;  /* 0x0000500e000075a7 */ /* 0x0022a400080011ff */
[----:B--2---:R-:W-:Y:S05]  /*94d0*/  @!P0 NANOSLEEP.SYNCS 0x989680 ;  /* 0x009896800000895d */ /* 0x004fea0003900000 */
[----:B------:R-:W2:Y:S02]  /*94e0*/  @!P0 SYNCS.PHASECHK.TRANS64 P0, [R0+URZ+0x50], R14 ;  /* 0x0000500e000085a7 */ /* 0x000ea400080010ff */
[----:B--2---:R-:W-:Y:S05]  /*94f0*/  @!P0 BRA `(.L_x_151) ;  /* 0xfffffffc00f08947 */ /* 0x004fea000383ffff */
[----:B------:R-:W-:Y:S05]  /*9500*/  BRA `(.L_x_152) ;  /* 0xffffffa800c07947 */ /* 0x000fea000383ffff */
.L_x_74:
[----:B------:R-:W-:Y:S07]  /*9510*/  MOV R0, UR7 ;  /* 0x0000000700007c02 */ /* 0x000fee0008000f00 */
.L_x_153:
[----:B-1----:R1:W2:Y:S02]  /*9520*/  SYNCS.PHASECHK.TRANS64.TRYWAIT P0, [R0+URZ+0x58], R14 ;  /* 0x0000580e000075a7 */ /* 0x0022a400080011ff */
[----:B--2---:R-:W-:Y:S05]  /*9530*/  @!P0 NANOSLEEP.SYNCS 0x989680 ;  /* 0x009896800000895d */ /* 0x004fea0003900000 */
[----:B------:R-:W2:Y:S02]  /*9540*/  @!P0 SYNCS.PHASECHK.TRANS64 P0, [R0+URZ+0x58], R14 ;  /* 0x0000580e000085a7 */ /* 0x000ea400080010ff */
[----:B--2---:R-:W-:Y:S05]  /*9550*/  @!P0 BRA `(.L_x_153) ;  /* 0xfffffffc00f08947 */ /* 0x004fea000383ffff */
[----:B------:R-:W-:Y:S05]  /*9560*/  BRA `(.L_x_154) ;  /* 0xffffffa800f87947 */ /* 0x000fea000383ffff */
.L_x_75:
[----:B------:R-:W-:Y:S07]  /*9570*/  MOV R0, UR7 ;  /* 0x0000000700007c02 */ /* 0x000fee0008000f00 */
.L_x_155:
[----:B-1----:R1:W2:Y:S02]  /*9580*/  SYNCS.PHASECHK.TRANS64.TRYWAIT P0, [R0+URZ+0x60], R14 ;  /* 0x0000600e000075a7 */ /* 0x0022a400080011ff */
[----:B--2---:R-:W-:Y:S05]  /*9590*/  @!P0 NANOSLEEP.SYNCS 0x989680 ;  /* 0x009896800000895d */ /* 0x004fea0003900000 */
[----:B------:R-:W2:Y:S02]  /*95a0*/  @!P0 SYNCS.PHASECHK.TRANS64 P0, [R0+URZ+0x60], R14 ;  /* 0x0000600e000085a7 */ /* 0x000ea400080010ff */
[----:B--2---:R-:W-:Y:S05]  /*95b0*/  @!P0 BRA `(.L_x_155) ;  /* 0xfffffffc00f08947 */ /* 0x004fea000383ffff */
[----:B------:R-:W-:Y:S05]  /*95c0*/  BRA `(.L_x_156) ;  /* 0xffffffac003c7947 */ /* 0x000fea000383ffff */
.L_x_76:
[----:B------:R-:W-:Y:S07]  /*95d0*/  MOV R0, UR7 ;  /* 0x0000000700007c02 */ /* 0x000fee0008000f00 */
.L_x_157:
[----:B-1----:R1:W2:Y:S02]  /*95e0*/  SYNCS.PHASECHK.TRANS64.TRYWAIT P0, [R0+URZ+0x68], R14 ;  /* 0x0000680e000075a7 */ /* 0x0022a400080011ff */
[----:B--2---:R-:W-:Y:S05]  /*95f0*/  @!P0 NANOSLEEP.SYNCS 0x989680 ;  /* 0x009896800000895d */ /* 0x004fea0003900000 */
[----:B------:R-:W2:Y:S02]  /*9600*/  @!P0 SYNCS.PHASECHK.TRANS64 P0, [R0+URZ+0x68], R14 ;  /* 0x0000680e000085a7 */ /* 0x000ea400080010ff */
[----:B--2---:R-:W-:Y:S05]  /*9610*/  @!P0 BRA `(.L_x_157) ;  /* 0xfffffffc00f08947 */ /* 0x004fea000383ffff */
[----:B------:R-:W-:Y:S05]  /*9620*/  BRA `(.L_x_158) ;  /* 0xffffffac00c07947 */ /* 0x000fea000383ffff */
.L_x_78:
[----:B------:R-:W-:-:S07]  /*9630*/  MOV R0, UR7 ;  /* 0x0000000700007c02 */ /* 0x000fce0008000f00 */
.L_x_159:
[----:B-1----:R1:W3:Y:S02]  /*9640*/  SYNCS.PHASECHK.TRANS64.TRYWAIT P0, [R0+URZ+0x50], R2 ;  /* 0x00005002000075a7 */ /* 0x0022e400080011ff */
[----:B---3--:R-:W-:Y:S05]  /*9650*/  @!P0 NANOSLEEP.SYNCS 0x989680 ;  /* 0x009896800000895d */ /* 0x008fea0003900000 */
[----:B------:R-:W3:Y:S02]  /*9660*/  @!P0 SYNCS.PHASECHK.TRANS64 P0, [R0+URZ+0x50], R2 ;  /* 0x00005002000085a7 */ /* 0x000ee400080010ff */
[----:B---3--:R-:W-:Y:S05]  /*9670*/  @!P0 BRA `(.L_x_159) ;  /* 0xfffffffc00f08947 */ /* 0x008fea000383ffff */
[----:B------:R-:W-:Y:S05]  /*9680*/  BRA `(.L_x_160) ;  /* 0xffffffb000307947 */ /* 0x000fea000383ffff */
.L_x_79:
[----:B-1----:R-:W-:-:S07]  /*9690*/  MOV R0, UR7 ;  /* 0x0000000700007c02 */ /* 0x002fce0008000f00 */
.L_x_161:
[----:B-1----:R1:W3:Y:S02]  /*96a0*/  SYNCS.PHASECHK.TRANS64.TRYWAIT P0, [R0+URZ+0x58], R2 ;  /* 0x00005802000075a7 */ /* 0x0022e400080011ff */
[----:B---3--:R-:W-:Y:S05]  /*96b0*/  @!P0 NANOSLEEP.SYNCS 0x989680 ;  /* 0x009896800000895d */ /* 0x008fea0003900000 */
[----:B------:R-:W3:Y:S02]  /*96c0*/  @!P0 SYNCS.PHASECHK.TRANS64 P0, [R0+URZ+0x58], R2 ;  /* 0x00005802000085a7 */ /* 0x000ee400080010ff */
[----:B---3--:R-:W-:Y:S05]  /*96d0*/  @!P0 BRA `(.L_x_161) ;  /* 0xfffffffc00f08947 */ /* 0x008fea000383ffff */
[----:B------:R-:W-:Y:S05]  /*96e0*/  BRA `(.L_x_162) ;  /* 0xffffffb000207947 */ /* 0x000fea000383ffff */
.L_x_80:
[----:B-1----:R-:W-:-:S07]  /*96f0*/  MOV R0, UR7 ;  /* 0x0000000700007c02 */ /* 0x002fce0008000f00 */
.L_x_163:
[----:B-1----:R1:W3:Y:S02]  /*9700*/  SYNCS.PHASECHK.TRANS64.TRYWAIT P0, [R0+URZ+0x60], R2 ;  /* 0x00006002000075a7 */ /* 0x0022e400080011ff */
[----:B---3--:R-:W-:Y:S05]  /*9710*/  @!P0 NANOSLEEP.SYNCS 0x989680 ;  /* 0x009896800000895d */ /* 0x008fea0003900000 */
[----:B------:R-:W3:Y:S02]  /*9720*/  @!P0 SYNCS.PHASECHK.TRANS64 P0, [R0+URZ+0x60], R2 ;  /* 0x00006002000085a7 */ /* 0x000ee400080010ff */
[----:B---3--:R-:W-:Y:S05]  /*9730*/  @!P0 BRA `(.L_x_163) ;  /* 0xfffffffc00f08947 */ /* 0x008fea000383ffff */
[----:B------:R-:W-:Y:S05]  /*9740*/  BRA `(.L_x_164) ;  /* 0xffffffb000107947 */ /* 0x000fea000383ffff */
.L_x_82:
[----:B--2---:R2:W4:Y:S02]  /*9750*/  SYNCS.PHASECHK.TRANS64.TRYWAIT P0, [R0+URZ+0x80], R2 ;  /* 0x00008002000075a7 */ /* 0x00452400080011ff */
[----:B----4-:R-:W-:Y:S05]  /*9760*/  @!P0 NANOSLEEP.SYNCS 0x989680 ;  /* 0x009896800000895d */ /* 0x010fea0003900000 */
[----:B------:R-:W4:Y:S02]  /*9770*/  @!P0 SYNCS.PHASECHK.TRANS64 P0, [R0+URZ+0x80], R2 ;  /* 0x00008002000085a7 */ /* 0x000f2400080010ff */
[----:B----4-:R-:W-:Y:S05]  /*9780*/  @!P0 BRA `(.L_x_82) ;  /* 0xfffffffc00f08947 */ /* 0x010fea000383ffff */
[----:B------:R-:W-:Y:S05]  /*9790*/  BRA `(.L_x_165) ;  /* 0xffffffb000dc7947 */ /* 0x000fea000383ffff */
.L_x_93:
[----:B-1----:R1:W3:Y:S02]  /*97a0*/  SYNCS.PHASECHK.TRANS64.TRYWAIT P1, [R2+URZ+0x30], R0 ;  /* 0x00003000020075a7 */ /* 0x0022e400080211ff */
[----:B---3--:R-:W-:Y:S05]  /*97b0*/  @!P1 NANOSLEEP.SYNCS 0x989680 ;  /* 0x009896800000995d */ /* 0x008fea0003900000 */
[----:B------:R-:W3:Y:S02]  /*97c0*/  @!P1 SYNCS.PHASECHK.TRANS64 P1, [R2+URZ+0x30], R0 ;  /* 0x00003000020095a7 */ /* 0x000ee400080210ff */
[----:B---3--:R-:W-:Y:S05]  /*97d0*/  @!P1 BRA `(.L_x_93) ;  /* 0xfffffffc00f09947 */ /* 0x008fea000383ffff */
[----:B------:R-:W-:Y:S05]  /*97e0*/  BRA `(.L_x_92) ;  /* 0xffffffbc00f47947 */ /* 0x000fea000383ffff */
.L_x_95:
[----:B-1----:R1:W2:Y:S02]  /*97f0*/  SYNCS.PHASECHK.TRANS64.TRYWAIT P0, [R113+URZ+0xa0], R3 ;  /* 0x0000a003710075a7 */ /* 0x0022a400080011ff */
[----:B--2---:R-:W-:Y:S05]  /*9800*/  @!P0 NANOSLEEP.SYNCS 0x989680 ;  /* 0x009896800000895d */ /* 0x004fea0003900000 */
[----:B------:R-:W2:Y:S02]  /*9810*/  @!P0 SYNCS.PHASECHK.TRANS64 P0, [R113+URZ+0xa0], R3 ;  /* 0x0000a003710085a7 */ /* 0x000ea400080010ff */
[----:B--2---:R-:W-:Y:S05]  /*9820*/  @!P0 BRA `(.L_x_95) ;  /* 0xfffffffc00f08947 */ /* 0x004fea000383ffff */
[----:B------:R-:W-:Y:S05]  /*9830*/  BRA `(.L_x_94) ;  /* 0xffffffc000487947 */ /* 0x000fea000383ffff */
.L_x_103:
[----:B--2---:R2:W3:Y:S02]  /*9840*/  SYNCS.PHASECHK.TRANS64.TRYWAIT P0, [R0+URZ+0x30], R3 ;  /* 0x00003003000075a7 */ /* 0x0044e400080011ff */
[----:B---3--:R-:W-:Y:S05]  /*9850*/  @!P0 NANOSLEEP.SYNCS 0x989680 ;  /* 0x009896800000895d */ /* 0x008fea0003900000 */
[----:B------:R-:W3:Y:S02]  /*9860*/  @!P0 SYNCS.PHASECHK.TRANS64 P0, [R0+URZ+0x30], R3 ;  /* 0x00003003000085a7 */ /* 0x000ee400080010ff */
[----:B---3--:R-:W-:Y:S05]  /*9870*/  @!P0 BRA `(.L_x_103) ;  /* 0xfffffffc00f08947 */ /* 0x008fea000383ffff */
[----:B------:R-:W-:Y:S05]  /*9880*/  BRA `(.L_x_102) ;  /* 0xffffffcc00387947 */ /* 0x000fea000383ffff */
.L_x_111:
[----:B--2---:R2:W3:Y:S02]  /*9890*/  SYNCS.PHASECHK.TRANS64.TRYWAIT P0, [R0+URZ+0x30], R4 ;  /* 0x00003004000075a7 */ /* 0x0044e400080011ff */
[----:B---3--:R-:W-:Y:S05]  /*98a0*/  @!P0 NANOSLEEP.SYNCS 0x989680 ;  /* 0x009896800000895d */ /* 0x008fea0003900000 */
[----:B------:R-:W3:Y:S02]  /*98b0*/  @!P0 SYNCS.PHASECHK.TRANS64 P0, [R0+URZ+0x30], R4 ;  /* 0x00003004000085a7 */ /* 0x000ee400080010ff */
[----:B---3--:R-:W-:Y:S05]  /*98c0*/  @!P0 BRA `(.L_x_111) ;  /* 0xfffffffc00f08947 */ /* 0x008fea000383ffff */
[----:B------:R-:W-:Y:S05]  /*98d0*/  BRA `(.L_x_110) ;  /* 0xffffffd8007c7947 */ /* 0x000fea000383ffff */
.L_x_119:
[----:B--2---:R2:W3:Y:S02]  /*98e0*/  SYNCS.PHASECHK.TRANS64.TRYWAIT P0, [R0+URZ+0x30], R4 ;  /* 0x00003004000075a7 */ /* 0x0044e400080011ff */
[----:B---3--:R-:W-:Y:S05]  /*98f0*/  @!P0 NANOSLEEP.SYNCS 0x989680 ;  /* 0x009896800000895d */ /* 0x008fea0003900000 */
[----:B------:R-:W3:Y:S02]  /*9900*/  @!P0 SYNCS.PHASECHK.TRANS64 P0, [R0+URZ+0x30], R4 ;  /* 0x00003004000085a7 */ /* 0x000ee400080010ff */
[----:B---3--:R-:W-:Y:S05]  /*9910*/  @!P0 BRA `(.L_x_119) ;  /* 0xfffffffc00f08947 */ /* 0x008fea000383ffff */
[----:B------:R-:W-:Y:S05]  /*9920*/  BRA `(.L_x_118) ;  /* 0xffffffe400cc7947 */ /* 0x000fea000383ffff */
        .weak           $__internal_0_$__cuda_sm10x_tcgen05_guardrail_trap_col_being_dealloced_not_returned_by_alloc
        .type           $__internal_0_$__cuda_sm10x_tcgen05_guardrail_trap_col_being_dealloced_not_returned_by_alloc,@function
        .size           $__internal_0_$__cuda_sm10x_tcgen05_guardrail_trap_col_being_dealloced_not_returned_by_alloc,($__internal_1_$__cuda_sm10x_tcgen05_guardrail_trap_phase_invalid_during_alloc - $__internal_0_$__cuda_sm10x_tcgen05_guardrail_trap_col_being_dealloced_not_returned_by_alloc)
$__internal_0_$__cuda_sm10x_tcgen05_guardrail_trap_col_being_dealloced_not_returned_by_alloc:
[----:B------:R-:W-:Y:S05]  /*9930*/  BPT.TRAP 0x1 ;  /* 0x000000040000795c */ /* 0x000fea0000300000 */
[----:B------:R-:W-:-:S04]  /*9940*/  HFMA2 R3, -RZ, RZ, 0, 0 ;  /* 0x00000000ff037431 */ /* 0x000fc800000001ff */
[----:B------:R-:W-:Y:S05]  /*9950*/  RET.REL.NODEC R2 `(_ZN7cutlass13device_kernelINS_4gemm6kernel13GemmUniversalIN4cute5tupleIJiiiiEEENS1_10collective13CollectiveMmaINS1_35MainloopSm100TmaUmmaWarpSpecializedILi3ELi2ELi4ENS5_IJNS4_1CILi1EEESB_SB_EEEEENS5_IJNSA_ILi64EEENSA_ILi256EEENSA_ILi32EEEEEENS_12float_e5m2_tENS5_IJlSB_lEEESI_SJ_NS4_8TiledMMAINS4_8MMA_AtomIJNS4_10MMA_TraitsINS4_19SM100_MMA_F8F6F4_SSEJSI_SI_fSE_SF_NS4_17integral_constantINS4_4UMMA5MajorELSQ_0EEESR_NSO_INSP_7ScaleInELSS_0EEEST_EEEEEENS4_6LayoutISC_NS5_IJNSA_ILi0EEESX_SX_EEEEENS5_IJNS4_10UnderscoreES10_S10_EEEEENS4_13SM90_TMA_LOADENS4_14ComposedLayoutINS4_7SwizzleILi1ELi4ELi3EEENS4_18smem_ptr_flag_bitsILi8EEENSW_INS5_IJNSA_ILi8EEESG_EEENS5_IJSG_SB_EEEEEEEvNS4_8identityES13_S1D_vS1E_EENS_8epilogue10collective18CollectiveEpilogueINS1G_23Sm100TmaWarpSpecializedILi4ELi2ELi32ELb0ELb0EEEJSH_NS5_IJNSW_ISE_SB_EES1L_EEESI_SJ_SI_SJ_NS1G_6fusion15FusionCallbacksIS1K_NS1N_17LinearCombinationISI_fSI_fLNS_15FloatRoundStyleE2EEESH_S1M_JEEENS4_5SM1004TMEM4LOAD26SM100_TMEM_LOAD_16dp32b32xES13_NS14_INS15_ILi2ELi4ELi3EEES18_NSW_INS5_IJS19_SE_EEENS5_IJSE_SB_EEEEEEENS4_39AutoVectorizingCopyWithAssumedAlignmentILi128EEENS4_14SM90_TMA_STOREES21_S23_S23_EEEvvEEEEvNT_6ParamsE) ;  /* 0xffffff6402a87950 */ /* 0x000fea0003c3ffff */
        .weak           $__internal_1_$__cuda_sm10x_tcgen05_guardrail_trap_phase_invalid_during_alloc
        .type           $__internal_1_$__cuda_sm10x_tcgen05_guardrail_trap_phase_invalid_during_alloc,@function
        .size           $__internal_1_$__cuda_sm10x_tcgen05_guardrail_trap_phase_invalid_during_alloc,($__internal_2_$__cuda_sm10x_tcgen05_guardrail_trap_unallocated_columns_being_dealloced - $__internal_1_$__cuda_sm10x_tcgen05_guardrail_trap_phase_invalid_during_alloc)
$__internal_1_$__cuda_sm10x_tcgen05_guardrail_trap_phase_invalid_during_alloc:
[----:B------:R-:W-:Y:S05]  /*9960*/  BPT.TRAP 0x1 ;  /* 0x000000040000795c */ /* 0x000fea0000300000 */
[----:B------:R-:W-:-:S04]  /*9970*/  MOV R3, 0x0 ;  /* 0x0000000000037802 */ /* 0x000fc80000000f00 */
[----:B------:R-:W-:Y:S05]  /*9980*/  RET.REL.NODEC R2 `(_ZN7cutlass13device_kernelINS_4gemm6kernel13GemmUniversalIN4cute5tupleIJiiiiEEENS1_10collective13CollectiveMmaINS1_35MainloopSm100TmaUmmaWarpSpecializedILi3ELi2ELi4ENS5_IJNS4_1CILi1EEESB_SB_EEEEENS5_IJNSA_ILi64EEENSA_ILi256EEENSA_ILi32EEEEEENS_12float_e5m2_tENS5_IJlSB_lEEESI_SJ_NS4_8TiledMMAINS4_8MMA_AtomIJNS4_10MMA_TraitsINS4_19SM100_MMA_F8F6F4_SSEJSI_SI_fSE_SF_NS4_17integral_constantINS4_4UMMA5MajorELSQ_0EEESR_NSO_INSP_7ScaleInELSS_0EEEST_EEEEEENS4_6LayoutISC_NS5_IJNSA_ILi0EEESX_SX_EEEEENS5_IJNS4_10UnderscoreES10_S10_EEEEENS4_13SM90_TMA_LOADENS4_14ComposedLayoutINS4_7SwizzleILi1ELi4ELi3EEENS4_18smem_ptr_flag_bitsILi8EEENSW_INS5_IJNSA_ILi8EEESG_EEENS5_IJSG_SB_EEEEEEEvNS4_8identityES13_S1D_vS1E_EENS_8epilogue10collective18CollectiveEpilogueINS1G_23Sm100TmaWarpSpecializedILi4ELi2ELi32ELb0ELb0EEEJSH_NS5_IJNSW_ISE_SB_EES1L_EEESI_SJ_SI_SJ_NS1G_6fusion15FusionCallbacksIS1K_NS1N_17LinearCombinationISI_fSI_fLNS_15FloatRoundStyleE2EEESH_S1M_JEEENS4_5SM1004TMEM4LOAD26SM100_TMEM_LOAD_16dp32b32xES13_NS14_INS15_ILi2ELi4ELi3EEES18_NSW_INS5_IJS19_SE_EEENS5_IJSE_SB_EEEEEEENS4_39AutoVectorizingCopyWithAssumedAlignmentILi128EEENS4_14SM90_TMA_STOREES21_S23_S23_EEEvvEEEEvNT_6ParamsE) ;  /* 0xffffff64029c7950 */ /* 0x000fea0003c3ffff */
        .weak           $__internal_2_$__cuda_sm10x_tcgen05_guardrail_trap_unallocated_columns_being_dealloced
        .type           $__internal_2_$__cuda_sm10x_tcgen05_guardrail_trap_unallocated_columns_being_dealloced,@function
        .size           $__internal_2_$__cuda_sm10x_tcgen05_guardrail_trap_unallocated_columns_being_dealloced,(.L_x_167 - $__internal_2_$__cuda_sm10x_tcgen05_guardrail_trap_unallocated_columns_being_dealloced)
$__internal_2_$__cuda_sm10x_tcgen05_guardrail_trap_unallocated_columns_being_dealloced:
[----:B------:R-:W-:Y:S05]  /*9990*/  BPT.TRAP 0x1 ;  /* 0x000000040000795c */ /* 0x000fea0000300000 */
[----:B------:R-:W-:-:S04]  /*99a0*/  HFMA2 R3, -RZ, RZ, 0, 0 ;  /* 0x00000000ff037431 */ /* 0x000fc800000001ff */
[----:B------:R-:W-:Y:S05]  /*99b0*/  RET.REL.NODEC R2 `(_ZN7cutlass13device_kernelINS_4gemm6kernel13GemmUniversalIN4cute5tupleIJiiiiEEENS1_10collective13CollectiveMmaINS1_35MainloopSm100TmaUmmaWarpSpecializedILi3ELi2ELi4ENS5_IJNS4_1CILi1EEESB_SB_EEEEENS5_IJNSA_ILi64EEENSA_ILi256EEENSA_ILi32EEEEEENS_12float_e5m2_tENS5_IJlSB_lEEESI_SJ_NS4_8TiledMMAINS4_8MMA_AtomIJNS4_10MMA_TraitsINS4_19SM100_MMA_F8F6F4_SSEJSI_SI_fSE_SF_NS4_17integral_constantINS4_4UMMA5MajorELSQ_0EEESR_NSO_INSP_7ScaleInELSS_0EEEST_EEEEEENS4_6LayoutISC_NS5_IJNSA_ILi0EEESX_SX_EEEEENS5_IJNS4_10UnderscoreES10_S10_EEEEENS4_13SM90_TMA_LOADENS4_14ComposedLayoutINS4_7SwizzleILi1ELi4ELi3EEENS4_18smem_ptr_flag_bitsILi8EEENSW_INS5_IJNSA_ILi8EEESG_EEENS5_IJSG_SB_EEEEEEEvNS4_8identityES13_S1D_vS1E_EENS_8epilogue10collective18CollectiveEpilogueINS1G_23Sm100TmaWarpSpecializedILi4ELi2ELi32ELb0ELb0EEEJSH_NS5_IJNSW_ISE_SB_EES1L_EEESI_SJ_SI_SJ_NS1G_6fusion15FusionCallbacksIS1K_NS1N_17LinearCombinationISI_fSI_fLNS_15FloatRoundStyleE2EEESH_S1M_JEEENS4_5SM1004TMEM4LOAD26SM100_TMEM_LOAD_16dp32b32xES13_NS14_INS15_ILi2ELi4ELi3EEES18_NSW_INS5_IJS19_SE_EEENS5_IJSE_SB_EEEEEEENS4_39AutoVectorizingCopyWithAssumedAlignmentILi128EEENS4_14SM90_TMA_STOREES21_S23_S23_EEEvvEEEEvNT_6ParamsE) ;  /* 0xffffff6402907950 */ /* 0x000fea0003c3ffff */
.L_x_166:
[----:B------:R-:W-:-:S00]  /*99c0*/  BRA `(.L_x_166) ;  /* 0xfffffffc00fc7947 */ /* 0x000fc0000383ffff */
[----:B------:R-:W-:-:S00]  /*99d0*/  NOP ;  /* 0x0000000000007918 */ /* 0x000fc00000000000 */
        /* <DEDUP_REMOVED lines=10> */
.L_x_167:


//--------------------- .nv.global.init           --------------------------
	.section	.nv.global.init,"aw",@progbits
.nv.global.init:
	.type		$str$27,@object
	.size		$str$27,($str$28 - $str$27)
$str$27:
        /*0000*/ 	.byte	0x28, 0x61, 0x64, 0x64, 0x72, 0x65, 0x73, 0x73, 0x20, 0x26, 0x20, 0x6d, 0x61, 0x73, 0x6b, 0x29
        /*0010*/ 	.byte	0x20, 0x3d, 0x3d, 0x20, 0x30, 0x00
	.type		$str$28,@object
	.size		$str$28,($str$26 - $str$28)
$str$28:
        /*0016*/ 	.byte	0x2f, 0x74, 0x6d, 0x70, 0x2f, 0x63, 0x75, 0x74, 0x6c, 0x61, 0x73, 0x73, 0x5f, 0x73, 0x77, 0x65
        /*0026*/ 	.byte	0x65, 0x70, 0x5f, 0x73, 0x72, 0x63, 0x2f, 0x69, 0x6e, 0x63, 0x6c, 0x75, 0x64, 0x65, 0x2f, 0x63
        /*0036*/ 	.byte	0x75, 0x74, 0x65, 0x2f, 0x70, 0x6f, 0x69, 0x6e, 0x74, 0x65, 0x72, 0x5f, 0x66, 0x6c, 0x61, 0x67
        /*0046*/ 	.byte	0x67, 0x65, 0x64, 0x2e, 0x68, 0x70, 0x70, 0x00
	.type		$str$26,@object
	.size		$str$26,($str$25 - $str$26)
$str$26:
        /*004e*/ 	.byte	0x2f, 0x74, 0x6d, 0x70, 0x2f, 0x63, 0x75, 0x74, 0x6c, 0x61, 0x73, 0x73, 0x5f, 0x73, 0x77, 0x65
        /*005e*/ 	.byte	0x65, 0x70, 0x5f, 0x73, 0x72, 0x63, 0x2f, 0x69, 0x6e, 0x63, 0x6c, 0x75, 0x64, 0x65, 0x2f, 0x63
        /*006e*/ 	.byte	0x75, 0x74, 0x65, 0x2f, 0x61, 0x74, 0x6f, 0x6d, 0x2f, 0x63, 0x6f, 0x70, 0x79, 0x5f, 0x74, 0x72
        /*007e*/ 	.byte	0x61, 0x69, 0x74, 0x73, 0x5f, 0x73, 0x6d, 0x31, 0x30, 0x30, 0x2e, 0x68, 0x70, 0x70, 0x00
	.type		$str$25,@object
	.size		$str$25,(__unnamed_1 - $str$25)
$str$25:
        /*008d*/ 	.byte	0x28, 0x28, 0x75, 0x69, 0x6e, 0x74, 0x33, 0x32, 0x5f, 0x74, 0x28, 0x74, 0x68, 0x72, 0x65, 0x61
        /*009d*/ 	.byte	0x64, 0x49, 0x64, 0x78, 0x2e, 0x78, 0x29, 0x20, 0x2f, 0x20, 0x33, 0x32, 0x29, 0x20, 0x25, 0x20
        /*00ad*/ 	.byte	0x34, 0x29, 0x20, 0x3d, 0x3d, 0x20, 0x28, 0x28, 0x28, 0x74, 0x6d, 0x65, 0x6d, 0x5f, 0x61, 0x64
        /*00bd*/ 	.byte	0x64, 0x72, 0x20, 0x3e, 0x3e, 0x20, 0x31, 0x36, 0x29, 0x20, 0x2f, 0x20, 0x33, 0x32, 0x29, 0x20
        /*00cd*/ 	.byte	0x25, 0x20, 0x34, 0x29, 0x00
	.type		__unnamed_1,@object
	.size		__unnamed_1,(__unnamed_2 - __unnamed_1)
__unnamed_1:
        /*00d2*/ 	.byte	0x61, 0x75, 0x74, 0x6f, 0x20, 0x63, 0x75, 0x74, 0x65, 0x3a, 0x3a, 0x61, 0x73, 0x5f, 0x70, 0x6f
        /* <DEDUP_REMOVED lines=24> */
        /*0262*/ 	.byte	0x3c, 0x34, 0x30, 0x39, 0x36, 0x3e, 0x3e, 0x3e, 0x3e, 0x5d, 0x00
	.type		__unnamed_2,@object
	.size		__unnamed_2,(__unnamed_3 - __unnamed_2)
__unnamed_2:
        /* <DEDUP_REMOVED lines=26> */
	.type		__unnamed_3,@object
	.size		__unnamed_3,(.L_3 - __unnamed_3)
__unnamed_3:
        /* <DEDUP_REMOVED lines=40> */
        /*0688*/ 	.byte	0x74, 0x65, 0x3a, 0x3a, 0x43, 0x3c, 0x30, 0x3e, 0x3e, 0x3e, 0x3e, 0x5d, 0x00
.L_3:


//--------------------- .nv.shared._ZN7cutlass13device_kernelINS_4gemm6kernel13GemmUniversalIN4cute5tupleIJiiiiEEENS1_10collective13CollectiveMmaINS1_35MainloopSm100TmaUmmaWarpSpecializedILi3ELi2ELi4ENS5_IJNS4_1CILi1EEESB_SB_EEEEENS5_IJNSA_ILi64EEENSA_ILi256EEENSA_ILi32EEEEEENS_12float_e5m2_tENS5_IJlSB_lEEESI_SJ_NS4_8TiledMMAINS4_8MMA_AtomIJNS4_10MMA_TraitsINS4_19SM100_MMA_F8F6F4_SSEJSI_SI_fSE_SF_NS4_17integral_constantINS4_4UMMA5MajorELSQ_0EEESR_NSO_INSP_7ScaleInELSS_0EEEST_EEEEEENS4_6LayoutISC_NS5_IJNSA_ILi0EEESX_SX_EEEEENS5_IJNS4_10UnderscoreES10_S10_EEEEENS4_13SM90_TMA_LOADENS4_14ComposedLayoutINS4_7SwizzleILi1ELi4ELi3EEENS4_18smem_ptr_flag_bitsILi8EEENSW_INS5_IJNSA_ILi8EEESG_EEENS5_IJSG_SB_EEEEEEEvNS4_8identityES13_S1D_vS1E_EENS_8epilogue10collective18CollectiveEpilogueINS1G_23Sm100TmaWarpSpecializedILi4ELi2ELi32ELb0ELb0EEEJSH_NS5_IJNSW_ISE_SB_EES1L_EEESI_SJ_SI_SJ_NS1G_6fusion15FusionCallbacksIS1K_NS1N_17LinearCombinationISI_fSI_fLNS_15FloatRoundStyleE2EEESH_S1M_JEEENS4_5SM1004TMEM4LOAD26SM100_TMEM_LOAD_16dp32b32xES13_NS14_INS15_ILi2ELi4ELi3EEES18_NSW_INS5_IJS19_SE_EEENS5_IJSE_SB_EEEEEEENS4_39AutoVectorizingCopyWithAssumedAlignmentILi128EEENS4_14SM90_TMA_STOREES21_S23_S23_EEEvvEEEEvNT_6ParamsE --------------------------
	.section	.nv.shared._ZN7cutlass13device_kernelINS_4gemm6kernel13GemmUniversalIN4cute5tupleIJiiiiEEENS1_10collective13CollectiveMmaINS1_35MainloopSm100TmaUmmaWarpSpecializedILi3ELi2ELi4ENS5_IJNS4_1CILi1EEESB_SB_EEEEENS5_IJNSA_ILi64EEENSA_ILi256EEENSA_ILi32EEEEEENS_12float_e5m2_tENS5_IJlSB_lEEESI_SJ_NS4_8TiledMMAINS4_8MMA_AtomIJNS4_10MMA_TraitsINS4_19SM100_MMA_F8F6F4_SSEJSI_SI_fSE_SF_NS4_17integral_constantINS4_4UMMA5MajorELSQ_0EEESR_NSO_INSP_7ScaleInELSS_0EEEST_EEEEEENS4_6LayoutISC_NS5_IJNSA_ILi0EEESX_SX_EEEEENS5_IJNS4_10UnderscoreES10_S10_EEEEENS4_13SM90_TMA_LOADENS4_14ComposedLayoutINS4_7SwizzleILi1ELi4ELi3EEENS4_18smem_ptr_flag_bitsILi8EEENSW_INS5_IJNSA_ILi8EEESG_EEENS5_IJSG_SB_EEEEEEEvNS4_8identityES13_S1D_vS1E_EENS_8epilogue10collective18CollectiveEpilogueINS1G_23Sm100TmaWarpSpecializedILi4ELi2ELi32ELb0ELb0EEEJSH_NS5_IJNSW_ISE_SB_EES1L_EEESI_SJ_SI_SJ_NS1G_6fusion15FusionCallbacksIS1K_NS1N_17LinearCombinationISI_fSI_fLNS_15FloatRoundStyleE2EEESH_S1M_JEEENS4_5SM1004TMEM4LOAD26SM100_TMEM_LOAD_16dp32b32xES13_NS14_INS15_ILi2ELi4ELi3EEES18_NSW_INS5_IJS19_SE_EEENS5_IJSE_SB_EEEEEEENS4_39AutoVectorizingCopyWithAssumedAlignmentILi128EEENS4_14SM90_TMA_STOREES21_S23_S23_EEEvvEEEEvNT_6ParamsE,"aw",@nobits
	.sectionflags	@""
	.align	16
	.zero		1024


//--------------------- .nv.shared.reserved.0     --------------------------
	.section	.nv.shared.reserved.0,"aw",@nobits
	.weak		__nv_reservedSMEM_offset_0_alias
	.size		__nv_reservedSMEM_offset_0_alias, 0, 64
	.other		__nv_reservedSMEM_offset_0_alias,@"STO_CUDA_RESERVED_SHARED STV_DEFAULT"
__nv_reservedSMEM_offset_0_alias:
	.zero		0
.nv.shared.reserved.0:
	.zero		64
	.weak		__nv_reservedSMEM_tcgen05_partition
	.type		__nv_reservedSMEM_tcgen05_partition,@object
	.size		__nv_reservedSMEM_tcgen05_partition,(.L_0 - __nv_reservedSMEM_tcgen05_partition)
__nv_reservedSMEM_tcgen05_partition:
	.zero		32
.L_0:


//--------------------- .nv.global                --------------------------
	.section	.nv.global,"aw",@nobits
.nv.global:
	.type		_ZN39_INTERNAL_878112d7_4_k_cu_36a62dca_92164cute1_E,@object
	.size		_ZN39_INTERNAL_878112d7_4_k_cu_36a62dca_92164cute1_E,(_ZN39_INTERNAL_878112d7_4_k_cu_36a62dca_92164cuda3std3__45__cpo6cbeginE - _ZN39_INTERNAL_878112d7_4_k_cu_36a62dca_92164cute1_E)
_ZN39_INTERNAL_878112d7_4_k_cu_36a62dca_92164cute1_E:
	.zero		1
	.type		_ZN39_INTERNAL_878112d7_4_k_cu_36a62dca_92164cuda3std3__45__cpo6cbeginE,@object
	.size		_ZN39_INTERNAL_878112d7_4_k_cu_36a62dca_92164cuda3std3__45__cpo6cbeginE,(_ZN39_INTERNAL_878112d7_4_k_cu_36a62dca_92164cuda3std3__48in_placeE - _ZN39_INTERNAL_878112d7_4_k_cu_36a62dca_92164cuda3std3__45__cpo6cbeginE)
_ZN39_INTERNAL_878112d7_4_k_cu_36a62dca_92164cuda3std3__45__cpo6cbeginE:
	.zero		1
	.type		_ZN39_INTERNAL_878112d7_4_k_cu_36a62dca_92164cuda3std3__48in_placeE,@object
	.size		_ZN39_INTERNAL_878112d7_4_k_cu_36a62dca_92164cuda3std3__48in_placeE,(_ZN39_INTERNAL_878112d7_4_k_cu_36a62dca_92164cuda3std6ranges3__45__cpo9iter_moveE - _ZN39_INTERNAL_878112d7_4_k_cu_36a62dca_92164cuda3std3__48in_placeE)
_ZN39_INTERNAL_878112d7_4_k_cu_36a62dca_92164cuda3std3__48in_placeE:
	.zero		1
	.type		_ZN39_INTERNAL_878112d7_4_k_cu_36a62dca_92164cuda3std6ranges3__45__cpo9iter_moveE,@object
	.size		_ZN39_INTERNAL_878112d7_4_k_cu_36a62dca_92164cuda3std6ranges3__45__cpo9iter_moveE,(_ZN39_INTERNAL_878112d7_4_k_cu_36a62dca_92164cuda3std3__45__cpo5beginE - _ZN39_INTERNAL_878112d7_4_k_cu_36a62dca_92164cuda3std6ranges3__45__cpo9iter_moveE)
_ZN39_INTERNAL_878112d7_4_k_cu_36a62dca_92164cuda3std6ranges3__45__cpo9iter_moveE:
	.zero		1
	.type		_ZN39_INTERNAL_878112d7_4_k_cu_36a62dca_92164cuda3std3__45__cpo5beginE,@object
	.size		_ZN39_INTERNAL_878112d7_4_k_cu_36a62dca_92164cuda3std3__45__cpo5beginE,(_ZN39_INTERNAL_878112d7_4_k_cu_36a62dca_92164cuda3std3__441_GLOBAL__N__878112d7_4_k_cu_36a62dca_92166ignoreE - _ZN39_INTERNAL_878112d7_4_k_cu_36a62dca_92164cuda3std3__45__cpo5beginE)
_ZN39_INTERNAL_878112d7_4_k_cu_36a62dca_92164cuda3std3__45__cpo5beginE:
	.zero		1
	.type		_ZN39_INTERNAL_878112d7_4_k_cu_36a62dca_92164cuda3std3__441_GLOBAL__N__878112d7_4_k_cu_36a62dca_92166ignoreE,@object
	.size		_ZN39_INTERNAL_878112d7_4_k_cu_36a62dca_92164cuda3std3__441_GLOBAL__N__878112d7_4_k_cu_36a62dca_92166ignoreE,(_ZN39_INTERNAL_878112d7_4_k_cu_36a62dca_92164cute7productE - _ZN39_INTERNAL_878112d7_4_k_cu_36a62dca_92164cuda3std3__441_GLOBAL__N__878112d7_4_k_cu_36a62dca_92166ignoreE)
_ZN39_INTERNAL_878112d7_4_k_cu_36a62dca_92164cuda3std3__441_GLOBAL__N__878112d7_4_k_cu_36a62dca_92166ignoreE:
	.zero		1
	.type		_ZN39_INTERNAL_878112d7_4_k_cu_36a62dca_92164cute7productE,@object
	.size		_ZN39_INTERNAL_878112d7_4_k_cu_36a62dca_92164cute7productE,(_ZN39_INTERNAL_878112d7_4_k_cu_36a62dca_92164cuda3std3__45__cpo3endE - _ZN39_INTERNAL_878112d7_4_k_cu_36a62dca_92164cute7productE)
_ZN39_INTERNAL_878112d7_4_k_cu_36a62dca_92164cute7productE:
	.zero		1
	.type		_ZN39_INTERNAL_878112d7_4_k_cu_36a62dca_92164cuda3std3__45__cpo3endE,@object
	.size		_ZN39_INTERNAL_878112d7_4_k_cu_36a62dca_92164cuda3std3__45__cpo3endE,(_ZN39_INTERNAL_878112d7_4_k_cu_36a62dca_92164cuda3std3__419piecewise_constructE - _ZN39_INTERNAL_878112d7_4_k_cu_36a62dca_92164cuda3std3__45__cpo3endE)
_ZN39_INTERNAL_878112d7_4_k_cu_36a62dca_92164cuda3std3__45__cpo3endE:
	.zero		1
	.type		_ZN39_INTERNAL_878112d7_4_k_cu_36a62dca_92164cuda3std3__419piecewise_constructE,@object
	.size		_ZN39_INTERNAL_878112d7_4_k_cu_36a62dca_92164cuda3std3__419piecewise_constructE,(_ZN39_INTERNAL_878112d7_4_k_cu_36a62dca_92164cuda3std3__45__cpo4cendE - _ZN39_INTERNAL_878112d7_4_k_cu_36a62dca_92164cuda3std3__419piecewise_constructE)
_ZN39_INTERNAL_878112d7_4_k_cu_36a62dca_92164cuda3std3__419piecewise_constructE:
	.zero		1
	.type		_ZN39_INTERNAL_878112d7_4_k_cu_36a62dca_92164cuda3std3__45__cpo4cendE,@object
	.size		_ZN39_INTERNAL_878112d7_4_k_cu_36a62dca_92164cuda3std3__45__cpo4cendE,(_ZN39_INTERNAL_878112d7_4_k_cu_36a62dca_92164cuda3std6ranges3__45__cpo4swapE - _ZN39_INTERNAL_878112d7_4_k_cu_36a62dca_92164cuda3std3__45__cpo4cendE)
_ZN39_INTERNAL_878112d7_4_k_cu_36a62dca_92164cuda3std3__45__cpo4cendE:
	.zero		1
	.type		_ZN39_INTERNAL_878112d7_4_k_cu_36a62dca_92164cuda3std6ranges3__45__cpo4swapE,@object
	.size		_ZN39_INTERNAL_878112d7_4_k_cu_36a62dca_92164cuda3std6ranges3__45__cpo4swapE,(.L_11 - _ZN39_INTERNAL_878112d7_4_k_cu_36a62dca_92164cuda3std6ranges3__45__cpo4swapE)
_ZN39_INTERNAL_878112d7_4_k_cu_36a62dca_92164cuda3std6ranges3__45__cpo4swapE:
	.zero		1
.L_11:


//--------------------- .nv.constant0._ZN7cutlass13device_kernelINS_4gemm6kernel13GemmUniversalIN4cute5tupleIJiiiiEEENS1_10collective13CollectiveMmaINS1_35MainloopSm100TmaUmmaWarpSpecializedILi3ELi2ELi4ENS5_IJNS4_1CILi1EEESB_SB_EEEEENS5_IJNSA_ILi64EEENSA_ILi256EEENSA_ILi32EEEEEENS_12float_e5m2_tENS5_IJlSB_lEEESI_SJ_NS4_8TiledMMAINS4_8MMA_AtomIJNS4_10MMA_TraitsINS4_19SM100_MMA_F8F6F4_SSEJSI_SI_fSE_SF_NS4_17integral_constantINS4_4UMMA5MajorELSQ_0EEESR_NSO_INSP_7ScaleInELSS_0EEEST_EEEEEENS4_6LayoutISC_NS5_IJNSA_ILi0EEESX_SX_EEEEENS5_IJNS4_10UnderscoreES10_S10_EEEEENS4_13SM90_TMA_LOADENS4_14ComposedLayoutINS4_7SwizzleILi1ELi4ELi3EEENS4_18smem_ptr_flag_bitsILi8EEENSW_INS5_IJNSA_ILi8EEESG_EEENS5_IJSG_SB_EEEEEEEvNS4_8identityES13_S1D_vS1E_EENS_8epilogue10collective18CollectiveEpilogueINS1G_23Sm100TmaWarpSpecializedILi4ELi2ELi32ELb0ELb0EEEJSH_NS5_IJNSW_ISE_SB_EES1L_EEESI_SJ_SI_SJ_NS1G_6fusion15FusionCallbacksIS1K_NS1N_17LinearCombinationISI_fSI_fLNS_15FloatRoundStyleE2EEESH_S1M_JEEENS4_5SM1004TMEM4LOAD26SM100_TMEM_LOAD_16dp32b32xES13_NS14_INS15_ILi2ELi4ELi3EEES18_NSW_INS5_IJS19_SE_EEENS5_IJSE_SB_EEEEEEENS4_39AutoVectorizingCopyWithAssumedAlignmentILi128EEENS4_14SM90_TMA_STOREES21_S23_S23_EEEvvEEEEvNT_6ParamsE --------------------------
	.section	.nv.constant0._ZN7cutlass13device_kernelINS_4gemm6kernel13GemmUniversalIN4cute5tupleIJiiiiEEENS1_10collective13CollectiveMmaINS1_35MainloopSm100TmaUmmaWarpSpecializedILi3ELi2ELi4ENS5_IJNS4_1CILi1EEESB_SB_EEEEENS5_IJNSA_ILi64EEENSA_ILi256EEENSA_ILi32EEEEEENS_12float_e5m2_tENS5_IJlSB_lEEESI_SJ_NS4_8TiledMMAINS4_8MMA_AtomIJNS4_10MMA_TraitsINS4_19SM100_MMA_F8F6F4_SSEJSI_SI_fSE_SF_NS4_17integral_constantINS4_4UMMA5MajorELSQ_0EEESR_NSO_INSP_7ScaleInELSS_0EEEST_EEEEEENS4_6LayoutISC_NS5_IJNSA_ILi0EEESX_SX_EEEEENS5_IJNS4_10UnderscoreES10_S10_EEEEENS4_13SM90_TMA_LOADENS4_14ComposedLayoutINS4_7SwizzleILi1ELi4ELi3EEENS4_18smem_ptr_flag_bitsILi8EEENSW_INS5_IJNSA_ILi8EEESG_EEENS5_IJSG_SB_EEEEEEEvNS4_8identityES13_S1D_vS1E_EENS_8epilogue10collective18CollectiveEpilogueINS1G_23Sm100TmaWarpSpecializedILi4ELi2ELi32ELb0ELb0EEEJSH_NS5_IJNSW_ISE_SB_EES1L_EEESI_SJ_SI_SJ_NS1G_6fusion15FusionCallbacksIS1K_NS1N_17LinearCombinationISI_fSI_fLNS_15FloatRoundStyleE2EEESH_S1M_JEEENS4_5SM1004TMEM4LOAD26SM100_TMEM_LOAD_16dp32b32xES13_NS14_INS15_ILi2ELi4ELi3EEES18_NSW_INS5_IJS19_SE_EEENS5_IJSE_SB_EEEEEEENS4_39AutoVectorizingCopyWithAssumedAlignmentILi128EEENS4_14SM90_TMA_STOREES21_S23_S23_EEEvvEEEEvNT_6ParamsE,"a",@progbits
	.sectionflags	@""
	.align	4
.nv.constant0._ZN7cutlass13device_kernelINS_4gemm6kernel13GemmUniversalIN4cute5tupleIJiiiiEEENS1_10collective13CollectiveMmaINS1_35MainloopSm100TmaUmmaWarpSpecializedILi3ELi2ELi4ENS5_IJNS4_1CILi1EEESB_SB_EEEEENS5_IJNSA_ILi64EEENSA_ILi256EEENSA_ILi32EEEEEENS_12float_e5m2_tENS5_IJlSB_lEEESI_SJ_NS4_8TiledMMAINS4_8MMA_AtomIJNS4_10MMA_TraitsINS4_19SM100_MMA_F8F6F4_SSEJSI_SI_fSE_SF_NS4_17integral_constantINS4_4UMMA5MajorELSQ_0EEESR_NSO_INSP_7ScaleInELSS_0EEEST_EEEEEENS4_6LayoutISC_NS5_IJNSA_ILi0EEESX_SX_EEEEENS5_IJNS4_10UnderscoreES10_S10_EEEEENS4_13SM90_TMA_LOADENS4_14ComposedLayoutINS4_7SwizzleILi1ELi4ELi3EEENS4_18smem_ptr_flag_bitsILi8EEENSW_INS5_IJNSA_ILi8EEESG_EEENS5_IJSG_SB_EEEEEEEvNS4_8identityES13_S1D_vS1E_EENS_8epilogue10collective18CollectiveEpilogueINS1G_23Sm100TmaWarpSpecializedILi4ELi2ELi32ELb0ELb0EEEJSH_NS5_IJNSW_ISE_SB_EES1L_EEESI_SJ_SI_SJ_NS1G_6fusion15FusionCallbacksIS1K_NS1N_17LinearCombinationISI_fSI_fLNS_15FloatRoundStyleE2EEESH_S1M_JEEENS4_5SM1004TMEM4LOAD26SM100_TMEM_LOAD_16dp32b32xES13_NS14_INS15_ILi2ELi4ELi3EEES18_NSW_INS5_IJS19_SE_EEENS5_IJSE_SB_EEEEEEENS4_39AutoVectorizingCopyWithAssumedAlignmentILi128EEENS4_14SM90_TMA_STOREES21_S23_S23_EEEvvEEEEvNT_6ParamsE:
	.zero		2944


//--------------------- SYMBOLS --------------------------

	.type		.nv.reservedSmem.offset0,@object
	.size		.nv.reservedSmem.offset0,0x4
	.type		.nv.reservedSmem.cap,@object
	.size		.nv.reservedSmem.cap,0x4
	.type		__assertfail,@function
